// auto-generated by cutlass_sweep.gemm — config: {"arch": "sm_100", "cluster_m": 2, "cluster_n": 2, "dtype": "e4m3", "stages": 5, "tile_k": 32, "tile_m": 64, "tile_n": 256}
#include "cutlass/cutlass.h"
#include "cutlass/gemm/collective/collective_builder.hpp"
#include "cutlass/gemm/device/gemm_universal_adapter.h"
#include "cutlass/gemm/kernel/gemm_universal.hpp"
#include "cutlass/epilogue/collective/collective_builder.hpp"

using ElemA = cutlass::float_e4m3_t;
using ElemB = cutlass::float_e4m3_t;
using ElemCD = cutlass::float_e4m3_t;
using Acc  = float;
using TileShape    = cute::Shape<cute::_64, cute::_256, cute::_32>;
using ClusterShape = cute::Shape<cute::_2, cute::_2, cute::_1>;

using CollectiveEpilogue = typename cutlass::epilogue::collective::CollectiveBuilder<
    cutlass::arch::Sm100, cutlass::arch::OpClassTensorOp,
    TileShape, ClusterShape,
    cutlass::epilogue::collective::EpilogueTileAuto,
    Acc, Acc,
    ElemCD, cutlass::layout::RowMajor, 128 / cutlass::sizeof_bits<ElemCD>::value,
    ElemCD, cutlass::layout::RowMajor, 128 / cutlass::sizeof_bits<ElemCD>::value,
    cutlass::epilogue::collective::EpilogueScheduleAuto
  >::CollectiveOp;

using CollectiveMainloop = typename cutlass::gemm::collective::CollectiveBuilder<
    cutlass::arch::Sm100, cutlass::arch::OpClassTensorOp,
    ElemA, cutlass::layout::RowMajor, 128 / cutlass::sizeof_bits<ElemA>::value,
    ElemB, cutlass::layout::ColumnMajor, 128 / cutlass::sizeof_bits<ElemB>::value,
    Acc,
    TileShape, ClusterShape,
    cutlass::gemm::collective::StageCount<5>,
    cutlass::gemm::collective::KernelScheduleAuto
  >::CollectiveOp;

using GemmKernel = cutlass::gemm::kernel::GemmUniversal<
    cute::Shape<int,int,int,int>,
    CollectiveMainloop,
    CollectiveEpilogue
>;
using Gemm = cutlass::gemm::device::GemmUniversalAdapter<GemmKernel>;

// Force the device kernel symbol into the cubin without needing a host main.
auto* _anchor = &cutlass::device_kernel<GemmKernel>;


// ===== COMPILED SASS (sm_100a) =====

	.target	sm_100a

	.elftype	@"ET_EXEC"


//--------------------- .note.nv.tkinfo           --------------------------
	.section	.note.nv.tkinfo,"",@"SHT_NOTE"
	.sectionflags	@"SHF_NOTE_NV_TKINFO"
	.tkinfo
        /*0018*/ 	.word	0x00000002
        /*0030*/ 	.string	""
        /*0030*/ 	.string	"ptxas"
        /*0030*/ 	.string	"Cuda compilation tools, release 13.0, V13.0.88"
        /*0030*/ 	.string	"Build cuda_13.0.r13.0/compiler.36424714_0"
        /*0030*/ 	.string	"-arch sm_100a -m 64 "



//--------------------- .note.nv.cuinfo           --------------------------
	.section	.note.nv.cuinfo,"",@"SHT_NOTE"
	.sectionflags	@"SHF_NOTE_NV_CUINFO"
        /*0018*/ 	.short	0x0002
        /*001a*/ 	.short	0x0064
        /*001c*/ 	.short	0x0082
	.zero		2


//--------------------- .nv.info                  --------------------------
	.section	.nv.info,"",@"SHT_CUDA_INFO"
	.align	4


	//----- nvinfo : EIATTR_REGCOUNT
	.align		4
        /*0000*/ 	.byte	0x04, 0x2f
        /*0002*/ 	.short	(.L_20 - .L_19)
	.align		4
.L_19:
        /*0004*/ 	.word	index@(_ZN7cutlass13device_kernelINS_4gemm6kernel13GemmUniversalIN4cute5tupleIJiiiiEEENS1_10collective13CollectiveMmaINS1_35MainloopSm100TmaUmmaWarpSpecializedILi5ELi2ELi4ENS5_IJNS4_1CILi2EEESB_NSA_ILi1EEEEEEEENS5_IJNSA_ILi64EEENSA_ILi256EEENSA_ILi32EEEEEENS_12float_e4m3_tENS5_IJlSC_lEEESJ_SK_NS4_8TiledMMAINS4_8MMA_AtomIJNS4_10MMA_TraitsINS4_19SM100_MMA_F8F6F4_SSEJSJ_SJ_fSF_SG_NS4_17integral_constantINS4_4UMMA5MajorELSR_0EEESS_NSP_INSQ_7ScaleInELST_0EEESU_EEEEEENS4_6LayoutINS5_IJSC_SC_SC_EEENS5_IJNSA_ILi0EEESZ_SZ_EEEEENS5_IJNS4_10UnderscoreES12_S12_EEEEENS4_23SM90_TMA_LOAD_MULTICASTENS4_14ComposedLayoutINS4_7SwizzleILi1ELi4ELi3EEENS4_18smem_ptr_flag_bitsILi8EEENSX_INS5_IJNSA_ILi8EEESH_EEENS5_IJSH_SC_EEEEEEEvNS4_8identityES15_S1F_vS1G_EENS_8epilogue10collective18CollectiveEpilogueINS1I_23Sm100TmaWarpSpecializedILi4ELi2ELi32ELb0ELb0EEEJSI_NS5_IJNSX_ISF_SC_EES1N_EEESJ_SK_SJ_SK_NS1I_6fusion15FusionCallbacksIS1M_NS1P_17LinearCombinationISJ_fSJ_fLNS_15FloatRoundStyleE2EEESI_S1O_JEEENS4_5SM1004TMEM4LOAD26SM100_TMEM_LOAD_16dp32b32xENS4_13SM90_TMA_LOADENS16_INS17_ILi2ELi4ELi3EEES1A_NSX_INS5_IJS1B_SF_EEENS5_IJSF_SC_EEEEEEENS4_39AutoVectorizingCopyWithAssumedAlignmentILi128EEENS4_14SM90_TMA_STOREES24_S26_S26_EEEvvEEEEvNT_6ParamsE)
        /*0008*/ 	.word	0x00000075


	//----- nvinfo : EIATTR_FRAME_SIZE
	.align		4
.L_20:
        /*000c*/ 	.byte	0x04, 0x11
        /*000e*/ 	.short	(.L_22 - .L_21)
	.align		4
.L_21:
        /*0010*/ 	.word	index@($__internal_2_$__cuda_sm10x_tcgen05_guardrail_trap_unallocated_columns_being_dealloced)
        /*0014*/ 	.word	0x00000000


	//----- nvinfo : EIATTR_FRAME_SIZE
	.align		4
.L_22:
        /*0018*/ 	.byte	0x04, 0x11
        /*001a*/ 	.short	(.L_24 - .L_23)
	.align		4
.L_23:
        /*001c*/ 	.word	index@($__internal_1_$__cuda_sm10x_tcgen05_guardrail_trap_phase_invalid_during_alloc)
        /*0020*/ 	.word	0x00000000


	//----- nvinfo : EIATTR_FRAME_SIZE
	.align		4
.L_24:
        /*0024*/ 	.byte	0x04, 0x11
        /*0026*/ 	.short	(.L_26 - .L_25)
	.align		4
.L_25:
        /*0028*/ 	.word	index@($__internal_0_$__cuda_sm10x_tcgen05_guardrail_trap_col_being_dealloced_not_returned_by_alloc)
        /*002c*/ 	.word	0x00000000


	//----- nvinfo : EIATTR_FRAME_SIZE
	.align		4
.L_26:
        /*0030*/ 	.byte	0x04, 0x11
        /*0032*/ 	.short	(.L_28 - .L_27)
	.align		4
.L_27:
        /*0034*/ 	.word	index@(_ZN7cutlass13device_kernelINS_4gemm6kernel13GemmUniversalIN4cute5tupleIJiiiiEEENS1_10collective13CollectiveMmaINS1_35MainloopSm100TmaUmmaWarpSpecializedILi5ELi2ELi4ENS5_IJNS4_1CILi2EEESB_NSA_ILi1EEEEEEEENS5_IJNSA_ILi64EEENSA_ILi256EEENSA_ILi32EEEEEENS_12float_e4m3_tENS5_IJlSC_lEEESJ_SK_NS4_8TiledMMAINS4_8MMA_AtomIJNS4_10MMA_TraitsINS4_19SM100_MMA_F8F6F4_SSEJSJ_SJ_fSF_SG_NS4_17integral_constantINS4_4UMMA5MajorELSR_0EEESS_NSP_INSQ_7ScaleInELST_0EEESU_EEEEEENS4_6LayoutINS5_IJSC_SC_SC_EEENS5_IJNSA_ILi0EEESZ_SZ_EEEEENS5_IJNS4_10UnderscoreES12_S12_EEEEENS4_23SM90_TMA_LOAD_MULTICASTENS4_14ComposedLayoutINS4_7SwizzleILi1ELi4ELi3EEENS4_18smem_ptr_flag_bitsILi8EEENSX_INS5_IJNSA_ILi8EEESH_EEENS5_IJSH_SC_EEEEEEEvNS4_8identityES15_S1F_vS1G_EENS_8epilogue10collective18CollectiveEpilogueINS1I_23Sm100TmaWarpSpecializedILi4ELi2ELi32ELb0ELb0EEEJSI_NS5_IJNSX_ISF_SC_EES1N_EEESJ_SK_SJ_SK_NS1I_6fusion15FusionCallbacksIS1M_NS1P_17LinearCombinationISJ_fSJ_fLNS_15FloatRoundStyleE2EEESI_S1O_JEEENS4_5SM1004TMEM4LOAD26SM100_TMEM_LOAD_16dp32b32xENS4_13SM90_TMA_LOADENS16_INS17_ILi2ELi4ELi3EEES1A_NSX_INS5_IJS1B_SF_EEENS5_IJSF_SC_EEEEEEENS4_39AutoVectorizingCopyWithAssumedAlignmentILi128EEENS4_14SM90_TMA_STOREES24_S26_S26_EEEvvEEEEvNT_6ParamsE)
        /*0038*/ 	.word	0x00000000


	//----- nvinfo : EIATTR_MIN_STACK_SIZE
	.align		4
.L_28:
        /*003c*/ 	.byte	0x04, 0x12
        /*003e*/ 	.short	(.L_30 - .L_29)
	.align		4
.L_29:
        /*0040*/ 	.word	index@(_ZN7cutlass13device_kernelINS_4gemm6kernel13GemmUniversalIN4cute5tupleIJiiiiEEENS1_10collective13CollectiveMmaINS1_35MainloopSm100TmaUmmaWarpSpecializedILi5ELi2ELi4ENS5_IJNS4_1CILi2EEESB_NSA_ILi1EEEEEEEENS5_IJNSA_ILi64EEENSA_ILi256EEENSA_ILi32EEEEEENS_12float_e4m3_tENS5_IJlSC_lEEESJ_SK_NS4_8TiledMMAINS4_8MMA_AtomIJNS4_10MMA_TraitsINS4_19SM100_MMA_F8F6F4_SSEJSJ_SJ_fSF_SG_NS4_17integral_constantINS4_4UMMA5MajorELSR_0EEESS_NSP_INSQ_7ScaleInELST_0EEESU_EEEEEENS4_6LayoutINS5_IJSC_SC_SC_EEENS5_IJNSA_ILi0EEESZ_SZ_EEEEENS5_IJNS4_10UnderscoreES12_S12_EEEEENS4_23SM90_TMA_LOAD_MULTICASTENS4_14ComposedLayoutINS4_7SwizzleILi1ELi4ELi3EEENS4_18smem_ptr_flag_bitsILi8EEENSX_INS5_IJNSA_ILi8EEESH_EEENS5_IJSH_SC_EEEEEEEvNS4_8identityES15_S1F_vS1G_EENS_8epilogue10collective18CollectiveEpilogueINS1I_23Sm100TmaWarpSpecializedILi4ELi2ELi32ELb0ELb0EEEJSI_NS5_IJNSX_ISF_SC_EES1N_EEESJ_SK_SJ_SK_NS1I_6fusion15FusionCallbacksIS1M_NS1P_17LinearCombinationISJ_fSJ_fLNS_15FloatRoundStyleE2EEESI_S1O_JEEENS4_5SM1004TMEM4LOAD26SM100_TMEM_LOAD_16dp32b32xENS4_13SM90_TMA_LOADENS16_INS17_ILi2ELi4ELi3EEES1A_NSX_INS5_IJS1B_SF_EEENS5_IJSF_SC_EEEEEEENS4_39AutoVectorizingCopyWithAssumedAlignmentILi128EEENS4_14SM90_TMA_STOREES24_S26_S26_EEEvvEEEEvNT_6ParamsE)
        /*0044*/ 	.word	0x00000000
.L_30:


//--------------------- .nv.compat                --------------------------
	.section	.nv.compat,"",@"SHT_CUDA_COMPAT_INFO"
	.align	4
        /*0000*/ 	.byte	0x02, 0x09, 0x01, 0x00, 0x02, 0x02, 0x02, 0x00, 0x02, 0x05, 0x05, 0x00, 0x03, 0x07, 0x01, 0x01
        /*0010*/ 	.byte	0x02, 0x03, 0x01, 0x00, 0x02, 0x06, 0x01, 0x00, 0x04, 0x0b, 0x08, 0x00, 0x09, 0x00, 0x00, 0x00
        /*0020*/ 	.byte	0x00, 0x00, 0x00, 0x00


//--------------------- .nv.info._ZN7cutlass13device_kernelINS_4gemm6kernel13GemmUniversalIN4cute5tupleIJiiiiEEENS1_10collective13CollectiveMmaINS1_35MainloopSm100TmaUmmaWarpSpecializedILi5ELi2ELi4ENS5_IJNS4_1CILi2EEESB_NSA_ILi1EEEEEEEENS5_IJNSA_ILi64EEENSA_ILi256EEENSA_ILi32EEEEEENS_12float_e4m3_tENS5_IJlSC_lEEESJ_SK_NS4_8TiledMMAINS4_8MMA_AtomIJNS4_10MMA_TraitsINS4_19SM100_MMA_F8F6F4_SSEJSJ_SJ_fSF_SG_NS4_17integral_constantINS4_4UMMA5MajorELSR_0EEESS_NSP_INSQ_7ScaleInELST_0EEESU_EEEEEENS4_6LayoutINS5_IJSC_SC_SC_EEENS5_IJNSA_ILi0EEESZ_SZ_EEEEENS5_IJNS4_10UnderscoreES12_S12_EEEEENS4_23SM90_TMA_LOAD_MULTICASTENS4_14ComposedLayoutINS4_7SwizzleILi1ELi4ELi3EEENS4_18smem_ptr_flag_bitsILi8EEENSX_INS5_IJNSA_ILi8EEESH_EEENS5_IJSH_SC_EEEEEEEvNS4_8identityES15_S1F_vS1G_EENS_8epilogue10collective18CollectiveEpilogueINS1I_23Sm100TmaWarpSpecializedILi4ELi2ELi32ELb0ELb0EEEJSI_NS5_IJNSX_ISF_SC_EES1N_EEESJ_SK_SJ_SK_NS1I_6fusion15FusionCallbacksIS1M_NS1P_17LinearCombinationISJ_fSJ_fLNS_15FloatRoundStyleE2EEESI_S1O_JEEENS4_5SM1004TMEM4LOAD26SM100_TMEM_LOAD_16dp32b32xENS4_13SM90_TMA_LOADENS16_INS17_ILi2ELi4ELi3EEES1A_NSX_INS5_IJS1B_SF_EEENS5_IJSF_SC_EEEEEEENS4_39AutoVectorizingCopyWithAssumedAlignmentILi128EEENS4_14SM90_TMA_STOREES24_S26_S26_EEEvvEEEEvNT_6ParamsE --------------------------
	.section	.nv.info._ZN7cutlass13device_kernelINS_4gemm6kernel13GemmUniversalIN4cute5tupleIJiiiiEEENS1_10collective13CollectiveMmaINS1_35MainloopSm100TmaUmmaWarpSpecializedILi5ELi2ELi4ENS5_IJNS4_1CILi2EEESB_NSA_ILi1EEEEEEEENS5_IJNSA_ILi64EEENSA_ILi256EEENSA_ILi32EEEEEENS_12float_e4m3_tENS5_IJlSC_lEEESJ_SK_NS4_8TiledMMAINS4_8MMA_AtomIJNS4_10MMA_TraitsINS4_19SM100_MMA_F8F6F4_SSEJSJ_SJ_fSF_SG_NS4_17integral_constantINS4_4UMMA5MajorELSR_0EEESS_NSP_INSQ_7ScaleInELST_0EEESU_EEEEEENS4_6LayoutINS5_IJSC_SC_SC_EEENS5_IJNSA_ILi0EEESZ_SZ_EEEEENS5_IJNS4_10UnderscoreES12_S12_EEEEENS4_23SM90_TMA_LOAD_MULTICASTENS4_14ComposedLayoutINS4_7SwizzleILi1ELi4ELi3EEENS4_18smem_ptr_flag_bitsILi8EEENSX_INS5_IJNSA_ILi8EEESH_EEENS5_IJSH_SC_EEEEEEEvNS4_8identityES15_S1F_vS1G_EENS_8epilogue10collective18CollectiveEpilogueINS1I_23Sm100TmaWarpSpecializedILi4ELi2ELi32ELb0ELb0EEEJSI_NS5_IJNSX_ISF_SC_EES1N_EEESJ_SK_SJ_SK_NS1I_6fusion15FusionCallbacksIS1M_NS1P_17LinearCombinationISJ_fSJ_fLNS_15FloatRoundStyleE2EEESI_S1O_JEEENS4_5SM1004TMEM4LOAD26SM100_TMEM_LOAD_16dp32b32xENS4_13SM90_TMA_LOADENS16_INS17_ILi2ELi4ELi3EEES1A_NSX_INS5_IJS1B_SF_EEENS5_IJSF_SC_EEEEEEENS4_39AutoVectorizingCopyWithAssumedAlignmentILi128EEENS4_14SM90_TMA_STOREES24_S26_S26_EEEvvEEEEvNT_6ParamsE,"",@"SHT_CUDA_INFO"
	.sectionflags	@""
	.align	4


	//----- nvinfo : EIATTR_CUDA_API_VERSION
	.align		4
        /*0000*/ 	.byte	0x04, 0x37
        /*0002*/ 	.short	(.L_32 - .L_31)
.L_31:
        /*0004*/ 	.word	0x00000082


	//----- nvinfo : EIATTR_KPARAM_INFO
	.align		4
.L_32:
        /*0008*/ 	.byte	0x04, 0x17
        /*000a*/ 	.short	(.L_34 - .L_33)
.L_33:
        /*000c*/ 	.word	0x00000000
        /*0010*/ 	.short	0x0000
        /*0012*/ 	.short	0x0000
        /*0014*/ 	.byte	0x00, 0xf0, 0x01, 0x20


	//----- nvinfo : EIATTR_AT_ENTRY_FRAGMENTS
	.align		4
.L_34:
        /*0018*/ 	.byte	0x04, 0x4f
        /*001a*/ 	.short	(.L_36 - .L_35)


	//   ....[0]....
.L_35:
        /*001c*/ 	.word	0x00000006


	//----- nvinfo : EIATTR_RESERVED_SMEM_USED
	.align		4
.L_36:
        /*0020*/ 	.byte	0x01, 0x41
	.zero		2


	//----- nvinfo : EIATTR_SPARSE_MMA_MASK
	.align		4
        /*0024*/ 	.byte	0x03, 0x50
        /*0026*/ 	.short	0x0000


	//----- nvinfo : EIATTR_TCGEN05_1CTA_USED
	.align		4
        /*0028*/ 	.byte	0x01, 0x51
	.zero		2


	//----- nvinfo : EIATTR_MAXREG_COUNT
	.align		4
        /*002c*/ 	.byte	0x03, 0x1b
        /*002e*/ 	.short	0x00ff


	//----- nvinfo : EIATTR_NUM_BARRIERS
	.align		4
        /*0030*/ 	.byte	0x02, 0x4c
        /*0032*/ 	.byte	0x07
	.zero		1


	//----- nvinfo : EIATTR_EXTERNS
	.align		4
        /*0034*/ 	.byte	0x04, 0x0f
        /*0036*/ 	.short	(.L_38 - .L_37)


	//   ....[0]....
	.align		4
.L_37:
        /*0038*/ 	.word	index@(__assertfail)


	//----- nvinfo : EIATTR_MERCURY_ISA_VERSION
	.align		4
.L_38:
        /*003c*/ 	.byte	0x03, 0x5f
        /*003e*/ 	.short	0x0101


	//----- nvinfo : EIATTR_INT_WARP_WIDE_INSTR_OFFSETS
	.align		4
        /*0040*/ 	.byte	0x04, 0x31
        /*0042*/ 	.short	(.L_40 - .L_39)


	//   ....[0]....
.L_39:
        /*0044*/ 	.word	0x00003dc0


	//   ....[1]....
        /*0048*/ 	.word	0x00003de0


	//   ....[2]....
        /*004c*/ 	.word	0x00003e10


	//   ....[3]....
        /*0050*/ 	.word	0x00004990


	//   ....[4]....
        /*0054*/ 	.word	0x00004a00


	//   ....[5]....
        /*0058*/ 	.word	0x00004ad0


	//   ....[6]....
        /*005c*/ 	.word	0x00004b50


	//   ....[7]....
        /*0060*/ 	.word	0x00004c40


	//   ....[8]....
        /*0064*/ 	.word	0x00004cc0


	//   ....[9]....
        /*0068*/ 	.word	0x00004da0


	//   ....[10]....
        /*006c*/ 	.word	0x00004e50


	//----- nvinfo : EIATTR_COOP_GROUP_MASK_REGIDS
	.align		4
.L_40:
        /*0070*/ 	.byte	0x04, 0x29
        /*0072*/ 	.short	(.L_42 - .L_41)


	//   ....[0]....
.L_41:
        /*0074*/ 	.word	0xffffffff


	//   ....[1]....
        /*0078*/ 	.word	0xffffffff


	//   ....[2]....
        /*007c*/ 	.word	0xffffffff


	//   ....[3]....
        /*0080*/ 	.word	0xffffffff


	//   ....[4]....
        /*0084*/ 	.word	0xffffffff


	//   ....[5]....
        /*0088*/ 	.word	0xffffffff


	//   ....[6]....
        /*008c*/ 	.word	0xffffffff


	//   ....[7]....
        /*0090*/ 	.word	0xffffffff


	//   ....[8]....
        /*0094*/ 	.word	0xffffffff


	//   ....[9]....
        /*0098*/ 	.word	0xffffffff


	//   ....[10]....
        /*009c*/ 	.word	0xffffffff


	//   ....[11]....
        /*00a0*/ 	.word	0xffffffff


	//   ....[12]....
        /*00a4*/ 	.word	0xffffffff


	//   ....[13]....
        /*00a8*/ 	.word	0xffffffff


	//----- nvinfo : EIATTR_COOP_GROUP_INSTR_OFFSETS
	.align		4
.L_42:
        /*00ac*/ 	.byte	0x04, 0x28
        /*00ae*/ 	.short	(.L_44 - .L_43)


	//   ....[0]....
.L_43:
        /*00b0*/ 	.word	0x00000080


	//   ....[1]....
        /*00b4*/ 	.word	0x000004f0


	//   ....[2]....
        /*00b8*/ 	.word	0x000006c0


	//   ....[3]....
        /*00bc*/ 	.word	0x00000860


	//   ....[4]....
        /*00c0*/ 	.word	0x00000960


	//   ....[5]....
        /*00c4*/ 	.word	0x00000ad0


	//   ....[6]....
        /*00c8*/ 	.word	0x00000c70


	//   ....[7]....
        /*00cc*/ 	.word	0x00000e20


	//   ....[8]....
        /*00d0*/ 	.word	0x00002190


	//   ....[9]....
        /*00d4*/ 	.word	0x00003100


	//   ....[10]....
        /*00d8*/ 	.word	0x00003310


	//   ....[11]....
        /*00dc*/ 	.word	0x00003340


	//   ....[12]....
        /*00e0*/ 	.word	0x00003ca0


	//   ....[13]....
        /*00e4*/ 	.word	0x00003ed0


	//----- nvinfo : EIATTR_VRC_CTA_INIT_COUNT
	.align		4
.L_44:
        /*00e8*/ 	.byte	0x02, 0x4a
        /*00ea*/ 	.byte	0x80
	.zero		1


	//----- nvinfo : EIATTR_SYSCALL_OFFSETS
	.align		4
        /*00ec*/ 	.byte	0x04, 0x46
        /*00ee*/ 	.short	(.L_46 - .L_45)


	//   ....[0]....
.L_45:
        /*00f0*/ 	.word	0x00005ae0


	//   ....[1]....
        /*00f4*/ 	.word	0x00005c20


	//   ....[2]....
        /*00f8*/ 	.word	0x00006450


	//   ....[3]....
        /*00fc*/ 	.word	0x000071e0


	//   ....[4]....
        /*0100*/ 	.word	0x00007f30


	//   ....[5]....
        /*0104*/ 	.word	0x00008cb0


	//----- nvinfo : EIATTR_MBARRIER_INSTR_OFFSETS
	.align		4
.L_46:
        /*0108*/ 	.byte	0x04, 0x39
        /*010a*/ 	.short	(.L_48 - .L_47)


	//   ....[0]....
.L_47:
        /*010c*/ 	.word	0x00000610
        /*0110*/ 	.word	0x000000ff
        /*0114*/ 	.word	0x00000000
        /*0118*/ 	.short	0x0100
        /*011a*/ 	.byte	0x04
	.zero		1


	//   ....[1]....
        /*011c*/ 	.word	0x00000620
        /*0120*/ 	.word	0x000000ff
        /*0124*/ 	.word	0x00000028
        /*0128*/ 	.short	0x0100
        /*012a*/ 	.byte	0x04
	.zero		1


	//   ....[2]....
        /*012c*/ 	.word	0x00000630
        /*0130*/ 	.word	0x000000ff
        /*0134*/ 	.word	0x00000008
        /*0138*/ 	.short	0x0100
        /*013a*/ 	.byte	0x04
	.zero		1


	//   ....[3]....
        /*013c*/ 	.word	0x00000640
        /*0140*/ 	.word	0x000000ff
        /*0144*/ 	.word	0x00000030
        /*0148*/ 	.short	0x0100
        /*014a*/ 	.byte	0x04
	.zero		1


	//   ....[4]....
        /*014c*/ 	.word	0x00000650
        /*0150*/ 	.word	0x000000ff
        /*0154*/ 	.word	0x00000010
        /*0158*/ 	.short	0x0100
        /*015a*/ 	.byte	0x04
	.zero		1


	//   ....[5]....
        /*015c*/ 	.word	0x00000660
        /*0160*/ 	.word	0x000000ff
        /*0164*/ 	.word	0x00000038
        /*0168*/ 	.short	0x0100
        /*016a*/ 	.byte	0x04
	.zero		1


	//   ....[6]....
        /*016c*/ 	.word	0x00000670
        /*0170*/ 	.word	0x000000ff
        /*0174*/ 	.word	0x00000018
        /*0178*/ 	.short	0x0100
        /*017a*/ 	.byte	0x04
	.zero		1


	//   ....[7]....
        /*017c*/ 	.word	0x00000680
        /*0180*/ 	.word	0x000000ff
        /*0184*/ 	.word	0x00000040
        /*0188*/ 	.short	0x0100
        /*018a*/ 	.byte	0x04
	.zero		1


	//   ....[8]....
        /*018c*/ 	.word	0x00000690
        /*0190*/ 	.word	0x000000ff
        /*0194*/ 	.word	0x00000020
        /*0198*/ 	.short	0x0100
        /*019a*/ 	.byte	0x04
	.zero		1


	//   ....[9]....
        /*019c*/ 	.word	0x000006a0
        /*01a0*/ 	.word	0x000000ff
        /*01a4*/ 	.word	0x00000048
        /*01a8*/ 	.short	0x0100
        /*01aa*/ 	.byte	0x04
	.zero		1


	//   ....[10]....
        /*01ac*/ 	.word	0x000007d0
        /*01b0*/ 	.word	0x000000ff
        /*01b4*/ 	.word	0x00000050
        /*01b8*/ 	.short	0x0100
        /*01ba*/ 	.byte	0x04
	.zero		1


	//   ....[11]....
        /*01bc*/ 	.word	0x000007e0
        /*01c0*/ 	.word	0x000000ff
        /*01c4*/ 	.word	0x00000070
        /*01c8*/ 	.short	0x0100
        /*01ca*/ 	.byte	0x04
	.zero		1


	//   ....[12]....
        /*01cc*/ 	.word	0x000007f0
        /*01d0*/ 	.word	0x000000ff
        /*01d4*/ 	.word	0x00000058
        /*01d8*/ 	.short	0x0100
        /*01da*/ 	.byte	0x04
	.zero		1


	//   ....[13]....
        /*01dc*/ 	.word	0x00000800
        /*01e0*/ 	.word	0x000000ff
        /*01e4*/ 	.word	0x00000078
        /*01e8*/ 	.short	0x0100
        /*01ea*/ 	.byte	0x04
	.zero		1


	//   ....[14]....
        /*01ec*/ 	.word	0x00000810
        /*01f0*/ 	.word	0x000000ff
        /*01f4*/ 	.word	0x00000060
        /*01f8*/ 	.short	0x0100
        /*01fa*/ 	.byte	0x04
	.zero		1


	//   ....[15]....
        /*01fc*/ 	.word	0x00000820
        /*0200*/ 	.word	0x000000ff
        /*0204*/ 	.word	0x00000080
        /*0208*/ 	.short	0x0100
        /*020a*/ 	.byte	0x04
	.zero		1


	//   ....[16]....
        /*020c*/ 	.word	0x00000830
        /*0210*/ 	.word	0x000000ff
        /*0214*/ 	.word	0x00000068
        /*0218*/ 	.short	0x0100
        /*021a*/ 	.byte	0x04
	.zero		1


	//   ....[17]....
        /*021c*/ 	.word	0x00000840
        /*0220*/ 	.word	0x000000ff
        /*0224*/ 	.word	0x00000088
        /*0228*/ 	.short	0x0100
        /*022a*/ 	.byte	0x04
	.zero		1


	//   ....[18]....
        /*022c*/ 	.word	0x00000930
        /*0230*/ 	.word	0x000000ff
        /*0234*/ 	.word	0x00000090
        /*0238*/ 	.short	0x0100
        /*023a*/ 	.byte	0x06
	.zero		1


	//   ....[19]....
        /*023c*/ 	.word	0x00000940
        /*0240*/ 	.word	0x000000ff
        /*0244*/ 	.word	0x00000098
        /*0248*/ 	.short	0x0100
        /*024a*/ 	.byte	0x06
	.zero		1


	//   ....[20]....
        /*024c*/ 	.word	0x00000a80
        /*0250*/ 	.word	0x000000ff
        /*0254*/ 	.word	0x000000a0
        /*0258*/ 	.short	0x0100
        /*025a*/ 	.byte	0x06
	.zero		1


	//   ....[21]....
        /*025c*/ 	.word	0x00000a90
        /*0260*/ 	.word	0x000000ff
        /*0264*/ 	.word	0x000000b0
        /*0268*/ 	.short	0x0100
        /*026a*/ 	.byte	0x06
	.zero		1


	//   ....[22]....
        /*026c*/ 	.word	0x00000aa0
        /*0270*/ 	.word	0x000000ff
        /*0274*/ 	.word	0x000000a8
        /*0278*/ 	.short	0x0100
        /*027a*/ 	.byte	0x06
	.zero		1


	//   ....[23]....
        /*027c*/ 	.word	0x00000ab0
        /*0280*/ 	.word	0x000000ff
        /*0284*/ 	.word	0x000000b8
        /*0288*/ 	.short	0x0100
        /*028a*/ 	.byte	0x06
	.zero		1


	//   ....[24]....
        /*028c*/ 	.word	0x00000be0
        /*0290*/ 	.word	0x000000ff
        /*0294*/ 	.word	0x000000c0
        /*0298*/ 	.short	0x0100
        /*029a*/ 	.byte	0x04
	.zero		1


	//   ....[25]....
        /*029c*/ 	.word	0x00000bf0
        /*02a0*/ 	.word	0x000000ff
        /*02a4*/ 	.word	0x000000e0
        /*02a8*/ 	.short	0x0100
        /*02aa*/ 	.byte	0x04
	.zero		1


	//   ....[26]....
        /*02ac*/ 	.word	0x00000c00
        /*02b0*/ 	.word	0x000000ff
        /*02b4*/ 	.word	0x000000c8
        /*02b8*/ 	.short	0x0100
        /*02ba*/ 	.byte	0x04
	.zero		1


	//   ....[27]....
        /*02bc*/ 	.word	0x00000c10
        /*02c0*/ 	.word	0x000000ff
        /*02c4*/ 	.word	0x000000e8
        /*02c8*/ 	.short	0x0100
        /*02ca*/ 	.byte	0x04
	.zero		1


	//   ....[28]....
        /*02cc*/ 	.word	0x00000c20
        /*02d0*/ 	.word	0x000000ff
        /*02d4*/ 	.word	0x000000d0
        /*02d8*/ 	.short	0x0100
        /*02da*/ 	.byte	0x04
	.zero		1


	//   ....[29]....
        /*02dc*/ 	.word	0x00000c30
        /*02e0*/ 	.word	0x000000ff
        /*02e4*/ 	.word	0x000000f0
        /*02e8*/ 	.short	0x0100
        /*02ea*/ 	.byte	0x04
	.zero		1


	//   ....[30]....
        /*02ec*/ 	.word	0x00000c40
        /*02f0*/ 	.word	0x000000ff
        /*02f4*/ 	.word	0x000000d8
        /*02f8*/ 	.short	0x0100
        /*02fa*/ 	.byte	0x04
	.zero		1


	//   ....[31]....
        /*02fc*/ 	.word	0x00000c50
        /*0300*/ 	.word	0x000000ff
        /*0304*/ 	.word	0x000000f8
        /*0308*/ 	.short	0x0100
        /*030a*/ 	.byte	0x04
	.zero		1


	//   ....[32]....
        /*030c*/ 	.word	0x00000d40
        /*0310*/ 	.word	0x000000ff
        /*0314*/ 	.word	0x00000100
        /*0318*/ 	.short	0x0100
        /*031a*/ 	.byte	0x04
	.zero		1


	//   ....[33]....
        /*031c*/ 	.word	0x00000d50
        /*0320*/ 	.word	0x000000ff
        /*0324*/ 	.word	0x00000110
        /*0328*/ 	.short	0x0100
        /*032a*/ 	.byte	0x04
	.zero		1


	//   ....[34]....
        /*032c*/ 	.word	0x00000d60
        /*0330*/ 	.word	0x000000ff
        /*0334*/ 	.word	0x00000108
        /*0338*/ 	.short	0x0100
        /*033a*/ 	.byte	0x04
	.zero		1


	//   ....[35]....
        /*033c*/ 	.word	0x00000d70
        /*0340*/ 	.word	0x000000ff
        /*0344*/ 	.word	0x00000118
        /*0348*/ 	.short	0x0100
        /*034a*/ 	.byte	0x04
	.zero		1


	//   ....[36]....
        /*034c*/ 	.word	0x00001a20
        /*0350*/ 	.word	0x00000000
        /*0354*/ 	.word	0x00000110
        /*0358*/ 	.short	0x010a
        /*035a*/ 	.byte	0xff
	.zero		1


	//   ....[37]....
        /*035c*/ 	.word	0x00001a40
        /*0360*/ 	.word	0x00000000
        /*0364*/ 	.word	0x00000100
        /*0368*/ 	.short	0x0101
        /*036a*/ 	.byte	0xff
	.zero		1


	//   ....[38]....
        /*036c*/ 	.word	0x00001b00
        /*0370*/ 	.word	0x000000ff
        /*0374*/ 	.word	0x00000028
        /*0378*/ 	.short	0x010a
        /*037a*/ 	.byte	0x04
	.zero		1


	//   ....[39]....
        /*037c*/ 	.word	0x00001b90
        /*0380*/ 	.word	0x000000ff
        /*0384*/ 	.word	0x00000028
        /*0388*/ 	.short	0x010a
        /*038a*/ 	.byte	0x21
	.zero		1


	//   ....[40]....
        /*038c*/ 	.word	0x00001d20
        /*0390*/ 	.word	0x000000ff
        /*0394*/ 	.word	0x00000028
        /*0398*/ 	.short	0x010a
        /*039a*/ 	.byte	0x05
	.zero		1


	//   ....[41]....
        /*039c*/ 	.word	0x00001e50
        /*03a0*/ 	.word	0x000000ff
        /*03a4*/ 	.word	0x00000098
        /*03a8*/ 	.short	0x0101
        /*03aa*/ 	.byte	0x15
	.zero		1


	//   ....[42]....
        /*03ac*/ 	.word	0x00001e70
        /*03b0*/ 	.word	0x000000ff
        /*03b4*/ 	.word	0x00000028
        /*03b8*/ 	.short	0x010a
        /*03ba*/ 	.byte	0x04
	.zero		1


	//   ....[43]....
        /*03bc*/ 	.word	0x00001ef0
        /*03c0*/ 	.word	0x000000ff
        /*03c4*/ 	.word	0x00000028
        /*03c8*/ 	.short	0x010a
        /*03ca*/ 	.byte	0x11
	.zero		1


	//   ....[44]....
        /*03cc*/ 	.word	0x00002080
        /*03d0*/ 	.word	0x000000ff
        /*03d4*/ 	.word	0x00000028
        /*03d8*/ 	.short	0x010a
        /*03da*/ 	.byte	0x05
	.zero		1


	//   ....[45]....
        /*03dc*/ 	.word	0x000021c0
        /*03e0*/ 	.word	0x00000003
        /*03e4*/ 	.word	0x000000a0
        /*03e8*/ 	.short	0x010a
        /*03ea*/ 	.byte	0xff
	.zero		1


	//   ....[46]....
        /*03ec*/ 	.word	0x00002310
        /*03f0*/ 	.word	0x00000000
        /*03f4*/ 	.word	0x00000000
        /*03f8*/ 	.short	0x0101
        /*03fa*/ 	.byte	0xff
	.zero		1


	//   ....[47]....
        /*03fc*/ 	.word	0x000028c0
        /*0400*/ 	.word	0x000000ff
        /*0404*/ 	.word	0x00000000
        /*0408*/ 	.short	0x010a
        /*040a*/ 	.byte	0x04
	.zero		1


	//   ....[48]....
        /*040c*/ 	.word	0x00002950
        /*0410*/ 	.word	0x000000ff
        /*0414*/ 	.word	0x00000000
        /*0418*/ 	.short	0x010a
        /*041a*/ 	.byte	0x05
	.zero		1


	//   ....[49]....
        /*041c*/ 	.word	0x000029e0
        /*0420*/ 	.word	0x000000ff
        /*0424*/ 	.word	0x00000000
        /*0428*/ 	.short	0x010a
        /*042a*/ 	.byte	0x05
	.zero		1


	//   ....[50]....
        /*042c*/ 	.word	0x00002a70
        /*0430*/ 	.word	0x000000ff
        /*0434*/ 	.word	0x00000000
        /*0438*/ 	.short	0x010a
        /*043a*/ 	.byte	0x05
	.zero		1


	//   ....[51]....
        /*043c*/ 	.word	0x00002b10
        /*0440*/ 	.word	0x00000000
        /*0444*/ 	.word	0x00000000
        /*0448*/ 	.short	0x010a
        /*044a*/ 	.byte	0xff
	.zero		1


	//   ....[52]....
        /*044c*/ 	.word	0x00002c50
        /*0450*/ 	.word	0x00000002
        /*0454*/ 	.word	0x00000100
        /*0458*/ 	.short	0x010a
        /*045a*/ 	.byte	0xff
	.zero		1


	//   ....[53]....
        /*045c*/ 	.word	0x00002cb0
        /*0460*/ 	.word	0x00000004
        /*0464*/ 	.word	0x00000000
        /*0468*/ 	.short	0x0101
        /*046a*/ 	.byte	0xff
	.zero		1


	//   ....[54]....
        /*046c*/ 	.word	0x00002cd0
        /*0470*/ 	.word	0x000000ff
        /*0474*/ 	.word	0x000000b0
        /*0478*/ 	.short	0x010a
        /*047a*/ 	.byte	0x04
	.zero		1


	//   ....[55]....
        /*047c*/ 	.word	0x00002df0
        /*0480*/ 	.word	0x00000002
        /*0484*/ 	.word	0x000000a0
        /*0488*/ 	.short	0x010a
        /*048a*/ 	.byte	0xff
	.zero		1


	//   ....[56]....
        /*048c*/ 	.word	0x00002f00
        /*0490*/ 	.word	0x00000002
        /*0494*/ 	.word	0x00000000
        /*0498*/ 	.short	0x0101
        /*049a*/ 	.byte	0xff
	.zero		1


	//   ....[57]....
        /*049c*/ 	.word	0x00002f90
        /*04a0*/ 	.word	0x000000ff
        /*04a4*/ 	.word	0x000000b0
        /*04a8*/ 	.short	0x0106
        /*04aa*/ 	.byte	0x04
	.zero		1


	//   ....[58]....
        /*04ac*/ 	.word	0x00002fb0
        /*04b0*/ 	.word	0x000000ff
        /*04b4*/ 	.word	0x000000b0
        /*04b8*/ 	.short	0x010a
        /*04ba*/ 	.byte	0x04
	.zero		1


	//   ....[59]....
        /*04bc*/ 	.word	0x00003040
        /*04c0*/ 	.word	0x000000ff
        /*04c4*/ 	.word	0x000000b0
        /*04c8*/ 	.short	0x0106
        /*04ca*/ 	.byte	0x07
	.zero		1


	//   ....[60]....
        /*04cc*/ 	.word	0x00003080
        /*04d0*/ 	.word	0x00000000
        /*04d4*/ 	.word	0x000000b0
        /*04d8*/ 	.short	0x010a
        /*04da*/ 	.byte	0xff
	.zero		1


	//   ....[61]....
        /*04dc*/ 	.word	0x00003580
        /*04e0*/ 	.word	0x00000000
        /*04e4*/ 	.word	0x000000a0
        /*04e8*/ 	.short	0x010a
        /*04ea*/ 	.byte	0xff
	.zero		1


	//   ....[62]....
        /*04ec*/ 	.word	0x00003680
        /*04f0*/ 	.word	0x00000003
        /*04f4*/ 	.word	0x00000000
        /*04f8*/ 	.short	0x0101
        /*04fa*/ 	.byte	0xff
	.zero		1


	//   ....[63]....
        /*04fc*/ 	.word	0x00003690
        /*0500*/ 	.word	0x000000ff
        /*0504*/ 	.word	0x00000000
        /*0508*/ 	.short	0x010a
        /*050a*/ 	.byte	0x04
	.zero		1


	//   ....[64]....
        /*050c*/ 	.word	0x000036b0
        /*0510*/ 	.word	0x000000ff
        /*0514*/ 	.word	0x000000e0
        /*0518*/ 	.short	0x010a
        /*051a*/ 	.byte	0x13
	.zero		1


	//   ....[65]....
        /*051c*/ 	.word	0x000037f0
        /*0520*/ 	.word	0x000000ff
        /*0524*/ 	.word	0x00000000
        /*0528*/ 	.short	0x010a
        /*052a*/ 	.byte	0x06
	.zero		1


	//   ....[66]....
        /*052c*/ 	.word	0x000038f0
        /*0530*/ 	.word	0x000000ff
        /*0534*/ 	.word	0x00000000
        /*0538*/ 	.short	0x010a
        /*053a*/ 	.byte	0x04
	.zero		1


	//   ....[67]....
        /*053c*/ 	.word	0x00003ad0
        /*0540*/ 	.word	0x000000ff
        /*0544*/ 	.word	0x00000000
        /*0548*/ 	.short	0x010a
        /*054a*/ 	.byte	0x04
	.zero		1


	//   ....[68]....
        /*054c*/ 	.word	0x00003b60
        /*0550*/ 	.word	0x000000ff
        /*0554*/ 	.word	0x00000000
        /*0558*/ 	.short	0x010a
        /*055a*/ 	.byte	0x05
	.zero		1


	//   ....[69]....
        /*055c*/ 	.word	0x00003bf0
        /*0560*/ 	.word	0x000000ff
        /*0564*/ 	.word	0x00000000
        /*0568*/ 	.short	0x010a
        /*056a*/ 	.byte	0x05
	.zero		1


	//   ....[70]....
        /*056c*/ 	.word	0x00003c80
        /*0570*/ 	.word	0x000000ff
        /*0574*/ 	.word	0x00000000
        /*0578*/ 	.short	0x010a
        /*057a*/ 	.byte	0x04
	.zero		1


	//   ....[71]....
        /*057c*/ 	.word	0x00004190
        /*0580*/ 	.word	0x0000000c
        /*0584*/ 	.word	0x000000a0
        /*0588*/ 	.short	0x010a
        /*058a*/ 	.byte	0xff
	.zero		1


	//   ....[72]....
        /*058c*/ 	.word	0x00004300
        /*0590*/ 	.word	0x00000000
        /*0594*/ 	.word	0x00000000
        /*0598*/ 	.short	0x0101
        /*059a*/ 	.byte	0xff
	.zero		1


	//   ....[73]....
        /*059c*/ 	.word	0x00004790
        /*05a0*/ 	.word	0x000000ff
        /*05a4*/ 	.word	0x00000098
        /*05a8*/ 	.short	0x010a
        /*05aa*/ 	.byte	0x15
	.zero		1


	//   ....[74]....
        /*05ac*/ 	.word	0x00004910
        /*05b0*/ 	.word	0x000000ff
        /*05b4*/ 	.word	0x00000070
        /*05b8*/ 	.short	0x010a
        /*05ba*/ 	.byte	0x15
	.zero		1


	//   ....[75]....
        /*05bc*/ 	.word	0x00004a80
        /*05c0*/ 	.word	0x000000ff
        /*05c4*/ 	.word	0x00000050
        /*05c8*/ 	.short	0x010b
        /*05ca*/ 	.byte	0x15
	.zero		1


	//   ....[76]....
        /*05cc*/ 	.word	0x00004a90
        /*05d0*/ 	.word	0x000000ff
        /*05d4*/ 	.word	0x00000000
        /*05d8*/ 	.short	0x0101
        /*05da*/ 	.byte	0x28
	.zero		1


	//   ....[77]....
        /*05dc*/ 	.word	0x00004aa0
        /*05e0*/ 	.word	0x000000ff
        /*05e4*/ 	.word	0x00000078
        /*05e8*/ 	.short	0x010a
        /*05ea*/ 	.byte	0x15
	.zero		1


	//   ....[78]....
        /*05ec*/ 	.word	0x00004bf0
        /*05f0*/ 	.word	0x000000ff
        /*05f4*/ 	.word	0x00000058
        /*05f8*/ 	.short	0x010b
        /*05fa*/ 	.byte	0x15
	.zero		1


	//   ....[79]....
        /*05fc*/ 	.word	0x00004c00
        /*0600*/ 	.word	0x000000ff
        /*0604*/ 	.word	0x00000000
        /*0608*/ 	.short	0x0101
        /*060a*/ 	.byte	0x27
	.zero		1


	//   ....[80]....
        /*060c*/ 	.word	0x00004c10
        /*0610*/ 	.word	0x000000ff
        /*0614*/ 	.word	0x00000080
        /*0618*/ 	.short	0x010a
        /*061a*/ 	.byte	0x15
	.zero		1


	//   ....[81]....
        /*061c*/ 	.word	0x00004d50
        /*0620*/ 	.word	0x000000ff
        /*0624*/ 	.word	0x00000060
        /*0628*/ 	.short	0x010b
        /*062a*/ 	.byte	0x15
	.zero		1


	//   ....[82]....
        /*062c*/ 	.word	0x00004d60
        /*0630*/ 	.word	0x000000ff
        /*0634*/ 	.word	0x00000000
        /*0638*/ 	.short	0x0101
        /*063a*/ 	.byte	0x26
	.zero		1


	//   ....[83]....
        /*063c*/ 	.word	0x00004d70
        /*0640*/ 	.word	0x000000ff
        /*0644*/ 	.word	0x00000088
        /*0648*/ 	.short	0x010a
        /*064a*/ 	.byte	0x15
	.zero		1


	//   ....[84]....
        /*064c*/ 	.word	0x00004f60
        /*0650*/ 	.word	0x000000ff
        /*0654*/ 	.word	0x00000068
        /*0658*/ 	.short	0x010b
        /*065a*/ 	.byte	0x15
	.zero		1


	//   ....[85]....
        /*065c*/ 	.word	0x00004f70
        /*0660*/ 	.word	0x000000ff
        /*0664*/ 	.word	0x00000000
        /*0668*/ 	.short	0x0101
        /*066a*/ 	.byte	0x25
	.zero		1


	//   ....[86]....
        /*066c*/ 	.word	0x00004fa0
        /*0670*/ 	.word	0x000000ff
        /*0674*/ 	.word	0x00000070
        /*0678*/ 	.short	0x010a
        /*067a*/ 	.byte	0x15
	.zero		1


	//   ....[87]....
        /*067c*/ 	.word	0x00004fc0
        /*0680*/ 	.word	0x000000ff
        /*0684*/ 	.word	0x00000078
        /*0688*/ 	.short	0x010a
        /*068a*/ 	.byte	0x15
	.zero		1


	//   ....[88]....
        /*068c*/ 	.word	0x00004fe0
        /*0690*/ 	.word	0x000000ff
        /*0694*/ 	.word	0x00000080
        /*0698*/ 	.short	0x010a
        /*069a*/ 	.byte	0x15
	.zero		1


	//   ....[89]....
        /*069c*/ 	.word	0x00005020
        /*06a0*/ 	.word	0x00000000
        /*06a4*/ 	.word	0x00000088
        /*06a8*/ 	.short	0x010a
        /*06aa*/ 	.byte	0xff
	.zero		1


	//   ....[90]....
        /*06ac*/ 	.word	0x00005370
        /*06b0*/ 	.word	0x00000003
        /*06b4*/ 	.word	0x000000a0
        /*06b8*/ 	.short	0x010a
        /*06ba*/ 	.byte	0xff
	.zero		1


	//   ....[91]....
        /*06bc*/ 	.word	0x000054f0
        /*06c0*/ 	.word	0x00000000
        /*06c4*/ 	.word	0x00000000
        /*06c8*/ 	.short	0x0101
        /*06ca*/ 	.byte	0xff
	.zero		1


	//   ....[92]....
        /*06cc*/ 	.word	0x00006040
        /*06d0*/ 	.word	0x00000002
        /*06d4*/ 	.word	0x00000050
        /*06d8*/ 	.short	0x010a
        /*06da*/ 	.byte	0xff
	.zero		1


	//   ....[93]....
        /*06dc*/ 	.word	0x000060b0
        /*06e0*/ 	.word	0x00000047
        /*06e4*/ 	.word	0x000000c0
        /*06e8*/ 	.short	0x010a
        /*06ea*/ 	.byte	0xff
	.zero		1


	//   ....[94]....
        /*06ec*/ 	.word	0x000061a0
        /*06f0*/ 	.word	0x00000002
        /*06f4*/ 	.word	0x00000050
        /*06f8*/ 	.short	0x010a
        /*06fa*/ 	.byte	0xff
	.zero		1


	//   ....[95]....
        /*06fc*/ 	.word	0x000062b0
        /*0700*/ 	.word	0x00000000
        /*0704*/ 	.word	0x00000000
        /*0708*/ 	.short	0x0101
        /*070a*/ 	.byte	0xff
	.zero		1


	//   ....[96]....
        /*070c*/ 	.word	0x00006330
        /*0710*/ 	.word	0x00000047
        /*0714*/ 	.word	0x000000c0
        /*0718*/ 	.short	0x010a
        /*071a*/ 	.byte	0xff
	.zero		1


	//   ....[97]....
        /*071c*/ 	.word	0x00006e80
        /*0720*/ 	.word	0x00000070
        /*0724*/ 	.word	0x00000050
        /*0728*/ 	.short	0x010a
        /*072a*/ 	.byte	0xff
	.zero		1


	//   ....[98]....
        /*072c*/ 	.word	0x00006f50
        /*0730*/ 	.word	0x00000070
        /*0734*/ 	.word	0x00000050
        /*0738*/ 	.short	0x010a
        /*073a*/ 	.byte	0xff
	.zero		1


	//   ....[99]....
        /*073c*/ 	.word	0x00007060
        /*0740*/ 	.word	0x00000000
        /*0744*/ 	.word	0x00000000
        /*0748*/ 	.short	0x0101
        /*074a*/ 	.byte	0xff
	.zero		1


	//   ....[100]....
        /*074c*/ 	.word	0x00007bd0
        /*0750*/ 	.word	0x00000070
        /*0754*/ 	.word	0x00000050
        /*0758*/ 	.short	0x010a
        /*075a*/ 	.byte	0xff
	.zero		1


	//   ....[101]....
        /*075c*/ 	.word	0x00007ca0
        /*0760*/ 	.word	0x00000070
        /*0764*/ 	.word	0x00000050
        /*0768*/ 	.short	0x010a
        /*076a*/ 	.byte	0xff
	.zero		1


	//   ....[102]....
        /*076c*/ 	.word	0x00007db0
        /*0770*/ 	.word	0x00000000
        /*0774*/ 	.word	0x00000000
        /*0778*/ 	.short	0x0101
        /*077a*/ 	.byte	0xff
	.zero		1


	//   ....[103]....
        /*077c*/ 	.word	0x00008950
        /*0780*/ 	.word	0x00000066
        /*0784*/ 	.word	0x00000050
        /*0788*/ 	.short	0x010a
        /*078a*/ 	.byte	0xff
	.zero		1


	//   ....[104]....
        /*078c*/ 	.word	0x00008a20
        /*0790*/ 	.word	0x00000066
        /*0794*/ 	.word	0x00000050
        /*0798*/ 	.short	0x010a
        /*079a*/ 	.byte	0xff
	.zero		1


	//   ....[105]....
        /*079c*/ 	.word	0x00008b30
        /*07a0*/ 	.word	0x00000000
        /*07a4*/ 	.word	0x00000000
        /*07a8*/ 	.short	0x0101
        /*07aa*/ 	.byte	0xff
	.zero		1


	//   ....[106]....
        /*07ac*/ 	.word	0x00008fc0
        /*07b0*/ 	.word	0x000000ff
        /*07b4*/ 	.word	0x00000000
        /*07b8*/ 	.short	0x0101
        /*07ba*/ 	.byte	0x04
	.zero		1


	//   ....[107]....
        /*07bc*/ 	.word	0x000097d0
        /*07c0*/ 	.word	0x00000000
        /*07c4*/ 	.word	0x00000110
        /*07c8*/ 	.short	0x010a
        /*07ca*/ 	.byte	0xff
	.zero		1


	//   ....[108]....
        /*07cc*/ 	.word	0x00009830
        /*07d0*/ 	.word	0x00000000
        /*07d4*/ 	.word	0x00000028
        /*07d8*/ 	.short	0x010a
        /*07da*/ 	.byte	0xff
	.zero		1


	//   ....[109]....
        /*07dc*/ 	.word	0x00009890
        /*07e0*/ 	.word	0x00000000
        /*07e4*/ 	.word	0x00000028
        /*07e8*/ 	.short	0x010a
        /*07ea*/ 	.byte	0xff
	.zero		1


	//   ....[110]....
        /*07ec*/ 	.word	0x000098e0
        /*07f0*/ 	.word	0x00000003
        /*07f4*/ 	.word	0x000000a0
        /*07f8*/ 	.short	0x010a
        /*07fa*/ 	.byte	0xff
	.zero		1


	//   ....[111]....
        /*07fc*/ 	.word	0x00009940
        /*0800*/ 	.word	0x00000000
        /*0804*/ 	.word	0x00000000
        /*0808*/ 	.short	0x010a
        /*080a*/ 	.byte	0xff
	.zero		1


	//   ....[112]....
        /*080c*/ 	.word	0x000099a0
        /*0810*/ 	.word	0x00000000
        /*0814*/ 	.word	0x00000000
        /*0818*/ 	.short	0x010a
        /*081a*/ 	.byte	0xff
	.zero		1


	//   ....[113]....
        /*081c*/ 	.word	0x00009a00
        /*0820*/ 	.word	0x00000000
        /*0824*/ 	.word	0x00000000
        /*0828*/ 	.short	0x010a
        /*082a*/ 	.byte	0xff
	.zero		1


	//   ....[114]....
        /*082c*/ 	.word	0x00009a60
        /*0830*/ 	.word	0x00000000
        /*0834*/ 	.word	0x00000000
        /*0838*/ 	.short	0x010a
        /*083a*/ 	.byte	0xff
	.zero		1


	//   ....[115]....
        /*083c*/ 	.word	0x00009ab0
        /*0840*/ 	.word	0x00000002
        /*0844*/ 	.word	0x00000100
        /*0848*/ 	.short	0x010a
        /*084a*/ 	.byte	0xff
	.zero		1


	//   ....[116]....
        /*084c*/ 	.word	0x00009b10
        /*0850*/ 	.word	0x00000002
        /*0854*/ 	.word	0x000000b0
        /*0858*/ 	.short	0x010a
        /*085a*/ 	.byte	0xff
	.zero		1


	//   ....[117]....
        /*085c*/ 	.word	0x00009b60
        /*0860*/ 	.word	0x00000002
        /*0864*/ 	.word	0x000000a0
        /*0868*/ 	.short	0x010a
        /*086a*/ 	.byte	0xff
	.zero		1


	//   ....[118]....
        /*086c*/ 	.word	0x00009bc0
        /*0870*/ 	.word	0x00000000
        /*0874*/ 	.word	0x000000b0
        /*0878*/ 	.short	0x010a
        /*087a*/ 	.byte	0xff
	.zero		1


	//   ....[119]....
        /*087c*/ 	.word	0x00009c10
        /*0880*/ 	.word	0x00000000
        /*0884*/ 	.word	0x000000a0
        /*0888*/ 	.short	0x010a
        /*088a*/ 	.byte	0xff
	.zero		1


	//   ....[120]....
        /*088c*/ 	.word	0x00009c70
        /*0890*/ 	.word	0x00000003
        /*0894*/ 	.word	0x000000e0
        /*0898*/ 	.short	0x010a
        /*089a*/ 	.byte	0xff
	.zero		1


	//   ....[121]....
        /*089c*/ 	.word	0x00009cd0
        /*08a0*/ 	.word	0x00000000
        /*08a4*/ 	.word	0x00000000
        /*08a8*/ 	.short	0x010a
        /*08aa*/ 	.byte	0xff
	.zero		1


	//   ....[122]....
        /*08ac*/ 	.word	0x00009d30
        /*08b0*/ 	.word	0x00000000
        /*08b4*/ 	.word	0x00000000
        /*08b8*/ 	.short	0x010a
        /*08ba*/ 	.byte	0xff
	.zero		1


	//   ....[123]....
        /*08bc*/ 	.word	0x00009d90
        /*08c0*/ 	.word	0x00000000
        /*08c4*/ 	.word	0x00000000
        /*08c8*/ 	.short	0x010a
        /*08ca*/ 	.byte	0xff
	.zero		1


	//   ....[124]....
        /*08cc*/ 	.word	0x00009df0
        /*08d0*/ 	.word	0x00000000
        /*08d4*/ 	.word	0x00000000
        /*08d8*/ 	.short	0x010a
        /*08da*/ 	.byte	0xff
	.zero		1


	//   ....[125]....
        /*08dc*/ 	.word	0x00009e50
        /*08e0*/ 	.word	0x00000000
        /*08e4*/ 	.word	0x00000000
        /*08e8*/ 	.short	0x010a
        /*08ea*/ 	.byte	0xff
	.zero		1


	//   ....[126]....
        /*08ec*/ 	.word	0x00009ea0
        /*08f0*/ 	.word	0x0000000c
        /*08f4*/ 	.word	0x000000a0
        /*08f8*/ 	.short	0x010a
        /*08fa*/ 	.byte	0xff
	.zero		1


	//   ....[127]....
        /*08fc*/ 	.word	0x00009f00
        /*0900*/ 	.word	0x00000000
        /*0904*/ 	.word	0x00000098
        /*0908*/ 	.short	0x010a
        /*090a*/ 	.byte	0xff
	.zero		1


	//   ....[128]....
        /*090c*/ 	.word	0x00009f60
        /*0910*/ 	.word	0x00000000
        /*0914*/ 	.word	0x00000070
        /*0918*/ 	.short	0x010a
        /*091a*/ 	.byte	0xff
	.zero		1


	//   ....[129]....
        /*091c*/ 	.word	0x00009fc0
        /*0920*/ 	.word	0x00000000
        /*0924*/ 	.word	0x00000078
        /*0928*/ 	.short	0x010a
        /*092a*/ 	.byte	0xff
	.zero		1


	//   ....[130]....
        /*092c*/ 	.word	0x0000a020
        /*0930*/ 	.word	0x00000000
        /*0934*/ 	.word	0x00000080
        /*0938*/ 	.short	0x010a
        /*093a*/ 	.byte	0xff
	.zero		1


	//   ....[131]....
        /*093c*/ 	.word	0x0000a080
        /*0940*/ 	.word	0x00000000
        /*0944*/ 	.word	0x00000088
        /*0948*/ 	.short	0x010a
        /*094a*/ 	.byte	0xff
	.zero		1


	//   ....[132]....
        /*094c*/ 	.word	0x0000a0e0
        /*0950*/ 	.word	0x00000000
        /*0954*/ 	.word	0x00000070
        /*0958*/ 	.short	0x010a
        /*095a*/ 	.byte	0xff
	.zero		1


	//   ....[133]....
        /*095c*/ 	.word	0x0000a140
        /*0960*/ 	.word	0x00000000
        /*0964*/ 	.word	0x00000078
        /*0968*/ 	.short	0x010a
        /*096a*/ 	.byte	0xff
	.zero		1


	//   ....[134]....
        /*096c*/ 	.word	0x0000a1a0
        /*0970*/ 	.word	0x00000000
        /*0974*/ 	.word	0x00000080
        /*0978*/ 	.short	0x010a
        /*097a*/ 	.byte	0xff
	.zero		1


	//   ....[135]....
        /*097c*/ 	.word	0x0000a1f0
        /*0980*/ 	.word	0x00000003
        /*0984*/ 	.word	0x000000a0
        /*0988*/ 	.short	0x010a
        /*098a*/ 	.byte	0xff
	.zero		1


	//   ....[136]....
        /*098c*/ 	.word	0x0000a240
        /*0990*/ 	.word	0x00000002
        /*0994*/ 	.word	0x00000050
        /*0998*/ 	.short	0x010a
        /*099a*/ 	.byte	0xff
	.zero		1


	//   ....[137]....
        /*099c*/ 	.word	0x0000a290
        /*09a0*/ 	.word	0x00000047
        /*09a4*/ 	.word	0x000000c0
        /*09a8*/ 	.short	0x010a
        /*09aa*/ 	.byte	0xff
	.zero		1


	//   ....[138]....
        /*09ac*/ 	.word	0x0000a2e0
        /*09b0*/ 	.word	0x00000070
        /*09b4*/ 	.word	0x00000050
        /*09b8*/ 	.short	0x010a
        /*09ba*/ 	.byte	0xff
	.zero		1


	//   ....[139]....
        /*09bc*/ 	.word	0x0000a330
        /*09c0*/ 	.word	0x00000070
        /*09c4*/ 	.word	0x00000050
        /*09c8*/ 	.short	0x010a
        /*09ca*/ 	.byte	0xff
	.zero		1


	//   ....[140]....
        /*09cc*/ 	.word	0x0000a380
        /*09d0*/ 	.word	0x00000066
        /*09d4*/ 	.word	0x00000050
        /*09d8*/ 	.short	0x010a
        /*09da*/ 	.byte	0xff
	.zero		1


	//----- nvinfo : EIATTR_NUM_MBARRIERS
	.align		4
.L_48:
        /*09dc*/ 	.byte	0x03, 0x38
        /*09de*/ 	.short	0x0024


	//----- nvinfo : EIATTR_EXIT_INSTR_OFFSETS
	.align		4
        /*09e0*/ 	.byte	0x04, 0x1c
        /*09e2*/ 	.short	(.L_50 - .L_49)


	//   ....[0]....
.L_49:
        /*09e4*/ 	.word	0x00002b40


	//   ....[1]....
        /*09e8*/ 	.word	0x00003050


	//   ....[2]....
        /*09ec*/ 	.word	0x000030b0


	//   ....[3]....
        /*09f0*/ 	.word	0x00003ee0


	//   ....[4]....
        /*09f4*/ 	.word	0x00005050


	//   ....[5]....
        /*09f8*/ 	.word	0x00005090


	//   ....[6]....
        /*09fc*/ 	.word	0x000097c0


	//----- nvinfo : EIATTR_MAX_THREADS
	.align		4
.L_50:
        /*0a00*/ 	.byte	0x04, 0x05
        /*0a02*/ 	.short	(.L_52 - .L_51)
.L_51:
        /*0a04*/ 	.word	0x00000100
        /*0a08*/ 	.word	0x00000001
        /*0a0c*/ 	.word	0x00000001


	//----- nvinfo : EIATTR_CRS_STACK_SIZE
	.align		4
.L_52:
        /*0a10*/ 	.byte	0x04, 0x1e
        /*0a12*/ 	.short	(.L_54 - .L_53)
.L_53:
        /*0a14*/ 	.word	0x00000000


	//----- nvinfo : EIATTR_CBANK_PARAM_SIZE
	.align		4
.L_54:
        /*0a18*/ 	.byte	0x03, 0x19
        /*0a1a*/ 	.short	0x0800


	//----- nvinfo : EIATTR_PARAM_CBANK
	.align		4
        /*0a1c*/ 	.byte	0x04, 0x0a
        /*0a1e*/ 	.short	(.L_56 - .L_55)
	.align		4
.L_55:
        /*0a20*/ 	.word	index@(.nv.constant0._ZN7cutlass13device_kernelINS_4gemm6kernel13GemmUniversalIN4cute5tupleIJiiiiEEENS1_10collective13CollectiveMmaINS1_35MainloopSm100TmaUmmaWarpSpecializedILi5ELi2ELi4ENS5_IJNS4_1CILi2EEESB_NSA_ILi1EEEEEEEENS5_IJNSA_ILi64EEENSA_ILi256EEENSA_ILi32EEEEEENS_12float_e4m3_tENS5_IJlSC_lEEESJ_SK_NS4_8TiledMMAINS4_8MMA_AtomIJNS4_10MMA_TraitsINS4_19SM100_MMA_F8F6F4_SSEJSJ_SJ_fSF_SG_NS4_17integral_constantINS4_4UMMA5MajorELSR_0EEESS_NSP_INSQ_7ScaleInELST_0EEESU_EEEEEENS4_6LayoutINS5_IJSC_SC_SC_EEENS5_IJNSA_ILi0EEESZ_SZ_EEEEENS5_IJNS4_10UnderscoreES12_S12_EEEEENS4_23SM90_TMA_LOAD_MULTICASTENS4_14ComposedLayoutINS4_7SwizzleILi1ELi4ELi3EEENS4_18smem_ptr_flag_bitsILi8EEENSX_INS5_IJNSA_ILi8EEESH_EEENS5_IJSH_SC_EEEEEEEvNS4_8identityES15_S1F_vS1G_EENS_8epilogue10collective18CollectiveEpilogueINS1I_23Sm100TmaWarpSpecializedILi4ELi2ELi32ELb0ELb0EEEJSI_NS5_IJNSX_ISF_SC_EES1N_EEESJ_SK_SJ_SK_NS1I_6fusion15FusionCallbacksIS1M_NS1P_17LinearCombinationISJ_fSJ_fLNS_15FloatRoundStyleE2EEESI_S1O_JEEENS4_5SM1004TMEM4LOAD26SM100_TMEM_LOAD_16dp32b32xENS4_13SM90_TMA_LOADENS16_INS17_ILi2ELi4ELi3EEES1A_NSX_INS5_IJS1B_SF_EEENS5_IJSF_SC_EEEEEEENS4_39AutoVectorizingCopyWithAssumedAlignmentILi128EEENS4_14SM90_TMA_STOREES24_S26_S26_EEEvvEEEEvNT_6ParamsE)
        /*0a24*/ 	.short	0x0380
        /*0a26*/ 	.short	0x0800


	//----- nvinfo : EIATTR_SW_WAR
	.align		4
.L_56:
        /*0a28*/ 	.byte	0x04, 0x36
        /*0a2a*/ 	.short	(.L_58 - .L_57)
.L_57:
        /*0a2c*/ 	.word	0x00000008
.L_58:


//--------------------- .nv.callgraph             --------------------------
	.section	.nv.callgraph,"",@"SHT_CUDA_CALLGRAPH"
	.align	4
	.sectionentsize	8
	.align		4
        /*0000*/ 	.word	0x00000000
	.align		4
        /*0004*/ 	.word	0xffffffff
	.align		4
        /*0008*/ 	.word	index@(_ZN7cutlass13device_kernelINS_4gemm6kernel13GemmUniversalIN4cute5tupleIJiiiiEEENS1_10collective13CollectiveMmaINS1_35MainloopSm100TmaUmmaWarpSpecializedILi5ELi2ELi4ENS5_IJNS4_1CILi2EEESB_NSA_ILi1EEEEEEEENS5_IJNSA_ILi64EEENSA_ILi256EEENSA_ILi32EEEEEENS_12float_e4m3_tENS5_IJlSC_lEEESJ_SK_NS4_8TiledMMAINS4_8MMA_AtomIJNS4_10MMA_TraitsINS4_19SM100_MMA_F8F6F4_SSEJSJ_SJ_fSF_SG_NS4_17integral_constantINS4_4UMMA5MajorELSR_0EEESS_NSP_INSQ_7ScaleInELST_0EEESU_EEEEEENS4_6LayoutINS5_IJSC_SC_SC_EEENS5_IJNSA_ILi0EEESZ_SZ_EEEEENS5_IJNS4_10UnderscoreES12_S12_EEEEENS4_23SM90_TMA_LOAD_MULTICASTENS4_14ComposedLayoutINS4_7SwizzleILi1ELi4ELi3EEENS4_18smem_ptr_flag_bitsILi8EEENSX_INS5_IJNSA_ILi8EEESH_EEENS5_IJSH_SC_EEEEEEEvNS4_8identityES15_S1F_vS1G_EENS_8epilogue10collective18CollectiveEpilogueINS1I_23Sm100TmaWarpSpecializedILi4ELi2ELi32ELb0ELb0EEEJSI_NS5_IJNSX_ISF_SC_EES1N_EEESJ_SK_SJ_SK_NS1I_6fusion15FusionCallbacksIS1M_NS1P_17LinearCombinationISJ_fSJ_fLNS_15FloatRoundStyleE2EEESI_S1O_JEEENS4_5SM1004TMEM4LOAD26SM100_TMEM_LOAD_16dp32b32xENS4_13SM90_TMA_LOADENS16_INS17_ILi2ELi4ELi3EEES1A_NSX_INS5_IJS1B_SF_EEENS5_IJSF_SC_EEEEEEENS4_39AutoVectorizingCopyWithAssumedAlignmentILi128EEENS4_14SM90_TMA_STOREES24_S26_S26_EEEvvEEEEvNT_6ParamsE)
	.align		4
        /*000c*/ 	.word	index@(__assertfail)
	.align		4
        /*0010*/ 	.word	0x00000000
	.align		4
        /*0014*/ 	.word	0xfffffffe
	.align		4
        /*0018*/ 	.word	0x00000000
	.align		4
        /*001c*/ 	.word	0xfffffffd
	.align		4
        /*0020*/ 	.word	0x00000000
	.align		4
        /*0024*/ 	.word	0xfffffffc


//--------------------- .nv.constant4             --------------------------
	.section	.nv.constant4,"a",@progbits
	.align	8
	.align		8
.nv.constant4:
        /*0000*/ 	.dword	__assertfail
	.align		8
        /*0008*/ 	.dword	__unnamed_1
	.align		8
        /*0010*/ 	.dword	__unnamed_2
	.align		8
        /*0018*/ 	.dword	__unnamed_3
	.align		8
        /*0020*/ 	.dword	_ZN39_INTERNAL_3189663f_4_k_cu_b131c16e_90484cuda3std3__45__cpo5beginE
	.align		8
        /*0028*/ 	.dword	_ZN39_INTERNAL_3189663f_4_k_cu_b131c16e_90484cuda3std3__45__cpo3endE
	.align		8
        /*0030*/ 	.dword	_ZN39_INTERNAL_3189663f_4_k_cu_b131c16e_90484cuda3std3__45__cpo6cbeginE
	.align		8
        /*0038*/ 	.dword	_ZN39_INTERNAL_3189663f_4_k_cu_b131c16e_90484cuda3std3__45__cpo4cendE
	.align		8
        /*0040*/ 	.dword	_ZN39_INTERNAL_3189663f_4_k_cu_b131c16e_90484cuda3std3__441_GLOBAL__N__3189663f_4_k_cu_b131c16e_90486ignoreE
	.align		8
        /*0048*/ 	.dword	_ZN39_INTERNAL_3189663f_4_k_cu_b131c16e_90484cuda3std3__419piecewise_constructE
	.align		8
        /*0050*/ 	.dword	_ZN39_INTERNAL_3189663f_4_k_cu_b131c16e_90484cuda3std3__48in_placeE
	.align		8
        /*0058*/ 	.dword	_ZN39_INTERNAL_3189663f_4_k_cu_b131c16e_90484cuda3std6ranges3__45__cpo4swapE
	.align		8
        /*0060*/ 	.dword	_ZN39_INTERNAL_3189663f_4_k_cu_b131c16e_90484cuda3std6ranges3__45__cpo9iter_moveE
	.align		8
        /*0068*/ 	.dword	_ZN39_INTERNAL_3189663f_4_k_cu_b131c16e_90484cute7productE
	.align		8
        /*0070*/ 	.dword	_ZN39_INTERNAL_3189663f_4_k_cu_b131c16e_90484cute1_E
	.align		8
        /*0078*/ 	.dword	$str$25
	.align		8
        /*0080*/ 	.dword	$str$26
	.align		8
        /*0088*/ 	.dword	$str$27
	.align		8
        /*0090*/ 	.dword	$str$28


//--------------------- .text._ZN7cutlass13device_kernelINS_4gemm6kernel13GemmUniversalIN4cute5tupleIJiiiiEEENS1_10collective13CollectiveMmaINS1_35MainloopSm100TmaUmmaWarpSpecializedILi5ELi2ELi4ENS5_IJNS4_1CILi2EEESB_NSA_ILi1EEEEEEEENS5_IJNSA_ILi64EEENSA_ILi256EEENSA_ILi32EEEEEENS_12float_e4m3_tENS5_IJlSC_lEEESJ_SK_NS4_8TiledMMAINS4_8MMA_AtomIJNS4_10MMA_TraitsINS4_19SM100_MMA_F8F6F4_SSEJSJ_SJ_fSF_SG_NS4_17integral_constantINS4_4UMMA5MajorELSR_0EEESS_NSP_INSQ_7ScaleInELST_0EEESU_EEEEEENS4_6LayoutINS5_IJSC_SC_SC_EEENS5_IJNSA_ILi0EEESZ_SZ_EEEEENS5_IJNS4_10UnderscoreES12_S12_EEEEENS4_23SM90_TMA_LOAD_MULTICASTENS4_14ComposedLayoutINS4_7SwizzleILi1ELi4ELi3EEENS4_18smem_ptr_flag_bitsILi8EEENSX_INS5_IJNSA_ILi8EEESH_EEENS5_IJSH_SC_EEEEEEEvNS4_8identityES15_S1F_vS1G_EENS_8epilogue10collective18CollectiveEpilogueINS1I_23Sm100TmaWarpSpecializedILi4ELi2ELi32ELb0ELb0EEEJSI_NS5_IJNSX_ISF_SC_EES1N_EEESJ_SK_SJ_SK_NS1I_6fusion15FusionCallbacksIS1M_NS1P_17LinearCombinationISJ_fSJ_fLNS_15FloatRoundStyleE2EEESI_S1O_JEEENS4_5SM1004TMEM4LOAD26SM100_TMEM_LOAD_16dp32b32xENS4_13SM90_TMA_LOADENS16_INS17_ILi2ELi4ELi3EEES1A_NSX_INS5_IJS1B_SF_EEENS5_IJSF_SC_EEEEEEENS4_39AutoVectorizingCopyWithAssumedAlignmentILi128EEENS4_14SM90_TMA_STOREES24_S26_S26_EEEvvEEEEvNT_6ParamsE --------------------------
	.section	.text._ZN7cutlass13device_kernelINS_4gemm6kernel13GemmUniversalIN4cute5tupleIJiiiiEEENS1_10collective13CollectiveMmaINS1_35MainloopSm100TmaUmmaWarpSpecializedILi5ELi2ELi4ENS5_IJNS4_1CILi2EEESB_NSA_ILi1EEEEEEEENS5_IJNSA_ILi64EEENSA_ILi256EEENSA_ILi32EEEEEENS_12float_e4m3_tENS5_IJlSC_lEEESJ_SK_NS4_8TiledMMAINS4_8MMA_AtomIJNS4_10MMA_TraitsINS4_19SM100_MMA_F8F6F4_SSEJSJ_SJ_fSF_SG_NS4_17integral_constantINS4_4UMMA5MajorELSR_0EEESS_NSP_INSQ_7ScaleInELST_0EEESU_EEEEEENS4_6LayoutINS5_IJSC_SC_SC_EEENS5_IJNSA_ILi0EEESZ_SZ_EEEEENS5_IJNS4_10UnderscoreES12_S12_EEEEENS4_23SM90_TMA_LOAD_MULTICASTENS4_14ComposedLayoutINS4_7SwizzleILi1ELi4ELi3EEENS4_18smem_ptr_flag_bitsILi8EEENSX_INS5_IJNSA_ILi8EEESH_EEENS5_IJSH_SC_EEEEEEEvNS4_8identityES15_S1F_vS1G_EENS_8epilogue10collective18CollectiveEpilogueINS1I_23Sm100TmaWarpSpecializedILi4ELi2ELi32ELb0ELb0EEEJSI_NS5_IJNSX_ISF_SC_EES1N_EEESJ_SK_SJ_SK_NS1I_6fusion15FusionCallbacksIS1M_NS1P_17LinearCombinationISJ_fSJ_fLNS_15FloatRoundStyleE2EEESI_S1O_JEEENS4_5SM1004TMEM4LOAD26SM100_TMEM_LOAD_16dp32b32xENS4_13SM90_TMA_LOADENS16_INS17_ILi2ELi4ELi3EEES1A_NSX_INS5_IJS1B_SF_EEENS5_IJSF_SC_EEEEEEENS4_39AutoVectorizingCopyWithAssumedAlignmentILi128EEENS4_14SM90_TMA_STOREES24_S26_S26_EEEvvEEEEvNT_6ParamsE,"ax",@progbits
	.align	128
.text._ZN7cutlass13device_kernelINS_4gemm6kernel13GemmUniversalIN4cute5tupleIJiiiiEEENS1_10collective13CollectiveMmaINS1_35MainloopSm100TmaUmmaWarpSpecializedILi5ELi2ELi4ENS5_IJNS4_1CILi2EEESB_NSA_ILi1EEEEEEEENS5_IJNSA_ILi64EEENSA_ILi256EEENSA_ILi32EEEEEENS_12float_e4m3_tENS5_IJlSC_lEEESJ_SK_NS4_8TiledMMAINS4_8MMA_AtomIJNS4_10MMA_TraitsINS4_19SM100_MMA_F8F6F4_SSEJSJ_SJ_fSF_SG_NS4_17integral_constantINS4_4UMMA5MajorELSR_0EEESS_NSP_INSQ_7ScaleInELST_0EEESU_EEEEEENS4_6LayoutINS5_IJSC_SC_SC_EEENS5_IJNSA_ILi0EEESZ_SZ_EEEEENS5_IJNS4_10UnderscoreES12_S12_EEEEENS4_23SM90_TMA_LOAD_MULTICASTENS4_14ComposedLayoutINS4_7SwizzleILi1ELi4ELi3EEENS4_18smem_ptr_flag_bitsILi8EEENSX_INS5_IJNSA_ILi8EEESH_EEENS5_IJSH_SC_EEEEEEEvNS4_8identityES15_S1F_vS1G_EENS_8epilogue10collective18CollectiveEpilogueINS1I_23Sm100TmaWarpSpecializedILi4ELi2ELi32ELb0ELb0EEEJSI_NS5_IJNSX_ISF_SC_EES1N_EEESJ_SK_SJ_SK_NS1I_6fusion15FusionCallbacksIS1M_NS1P_17LinearCombinationISJ_fSJ_fLNS_15FloatRoundStyleE2EEESI_S1O_JEEENS4_5SM1004TMEM4LOAD26SM100_TMEM_LOAD_16dp32b32xENS4_13SM90_TMA_LOADENS16_INS17_ILi2ELi4ELi3EEES1A_NSX_INS5_IJS1B_SF_EEENS5_IJSF_SC_EEEEEEENS4_39AutoVectorizingCopyWithAssumedAlignmentILi128EEENS4_14SM90_TMA_STOREES24_S26_S26_EEEvvEEEEvNT_6ParamsE:
        .type           _ZN7cutlass13device_kernelINS_4gemm6kernel13GemmUniversalIN4cute5tupleIJiiiiEEENS1_10collective13CollectiveMmaINS1_35MainloopSm100TmaUmmaWarpSpecializedILi5ELi2ELi4ENS5_IJNS4_1CILi2EEESB_NSA_ILi1EEEEEEEENS5_IJNSA_ILi64EEENSA_ILi256EEENSA_ILi32EEEEEENS_12float_e4m3_tENS5_IJlSC_lEEESJ_SK_NS4_8TiledMMAINS4_8MMA_AtomIJNS4_10MMA_TraitsINS4_19SM100_MMA_F8F6F4_SSEJSJ_SJ_fSF_SG_NS4_17integral_constantINS4_4UMMA5MajorELSR_0EEESS_NSP_INSQ_7ScaleInELST_0EEESU_EEEEEENS4_6LayoutINS5_IJSC_SC_SC_EEENS5_IJNSA_ILi0EEESZ_SZ_EEEEENS5_IJNS4_10UnderscoreES12_S12_EEEEENS4_23SM90_TMA_LOAD_MULTICASTENS4_14ComposedLayoutINS4_7SwizzleILi1ELi4ELi3EEENS4_18smem_ptr_flag_bitsILi8EEENSX_INS5_IJNSA_ILi8EEESH_EEENS5_IJSH_SC_EEEEEEEvNS4_8identityES15_S1F_vS1G_EENS_8epilogue10collective18CollectiveEpilogueINS1I_23Sm100TmaWarpSpecializedILi4ELi2ELi32ELb0ELb0EEEJSI_NS5_IJNSX_ISF_SC_EES1N_EEESJ_SK_SJ_SK_NS1I_6fusion15FusionCallbacksIS1M_NS1P_17LinearCombinationISJ_fSJ_fLNS_15FloatRoundStyleE2EEESI_S1O_JEEENS4_5SM1004TMEM4LOAD26SM100_TMEM_LOAD_16dp32b32xENS4_13SM90_TMA_LOADENS16_INS17_ILi2ELi4ELi3EEES1A_NSX_INS5_IJS1B_SF_EEENS5_IJSF_SC_EEEEEEENS4_39AutoVectorizingCopyWithAssumedAlignmentILi128EEENS4_14SM90_TMA_STOREES24_S26_S26_EEEvvEEEEvNT_6ParamsE,@function
        .size           _ZN7cutlass13device_kernelINS_4gemm6kernel13GemmUniversalIN4cute5tupleIJiiiiEEENS1_10collective13CollectiveMmaINS1_35MainloopSm100TmaUmmaWarpSpecializedILi5ELi2ELi4ENS5_IJNS4_1CILi2EEESB_NSA_ILi1EEEEEEEENS5_IJNSA_ILi64EEENSA_ILi256EEENSA_ILi32EEEEEENS_12float_e4m3_tENS5_IJlSC_lEEESJ_SK_NS4_8TiledMMAINS4_8MMA_AtomIJNS4_10MMA_TraitsINS4_19SM100_MMA_F8F6F4_SSEJSJ_SJ_fSF_SG_NS4_17integral_constantINS4_4UMMA5MajorELSR_0EEESS_NSP_INSQ_7ScaleInELST_0EEESU_EEEEEENS4_6LayoutINS5_IJSC_SC_SC_EEENS5_IJNSA_ILi0EEESZ_SZ_EEEEENS5_IJNS4_10UnderscoreES12_S12_EEEEENS4_23SM90_TMA_LOAD_MULTICASTENS4_14ComposedLayoutINS4_7SwizzleILi1ELi4ELi3EEENS4_18smem_ptr_flag_bitsILi8EEENSX_INS5_IJNSA_ILi8EEESH_EEENS5_IJSH_SC_EEEEEEEvNS4_8identityES15_S1F_vS1G_EENS_8epilogue10collective18CollectiveEpilogueINS1I_23Sm100TmaWarpSpecializedILi4ELi2ELi32ELb0ELb0EEEJSI_NS5_IJNSX_ISF_SC_EES1N_EEESJ_SK_SJ_SK_NS1I_6fusion15FusionCallbacksIS1M_NS1P_17LinearCombinationISJ_fSJ_fLNS_15FloatRoundStyleE2EEESI_S1O_JEEENS4_5SM1004TMEM4LOAD26SM100_TMEM_LOAD_16dp32b32xENS4_13SM90_TMA_LOADENS16_INS17_ILi2ELi4ELi3EEES1A_NSX_INS5_IJS1B_SF_EEENS5_IJSF_SC_EEEEEEENS4_39AutoVectorizingCopyWithAssumedAlignmentILi128EEENS4_14SM90_TMA_STOREES24_S26_S26_EEEvvEEEEvNT_6ParamsE,(.L_x_180 - _ZN7cutlass13device_kernelINS_4gemm6kernel13GemmUniversalIN4cute5tupleIJiiiiEEENS1_10collective13CollectiveMmaINS1_35MainloopSm100TmaUmmaWarpSpecializedILi5ELi2ELi4ENS5_IJNS4_1CILi2EEESB_NSA_ILi1EEEEEEEENS5_IJNSA_ILi64EEENSA_ILi256EEENSA_ILi32EEEEEENS_12float_e4m3_tENS5_IJlSC_lEEESJ_SK_NS4_8TiledMMAINS4_8MMA_AtomIJNS4_10MMA_TraitsINS4_19SM100_MMA_F8F6F4_SSEJSJ_SJ_fSF_SG_NS4_17integral_constantINS4_4UMMA5MajorELSR_0EEESS_NSP_INSQ_7ScaleInELST_0EEESU_EEEEEENS4_6LayoutINS5_IJSC_SC_SC_EEENS5_IJNSA_ILi0EEESZ_SZ_EEEEENS5_IJNS4_10UnderscoreES12_S12_EEEEENS4_23SM90_TMA_LOAD_MULTICASTENS4_14ComposedLayoutINS4_7SwizzleILi1ELi4ELi3EEENS4_18smem_ptr_flag_bitsILi8EEENSX_INS5_IJNSA_ILi8EEESH_EEENS5_IJSH_SC_EEEEEEEvNS4_8identityES15_S1F_vS1G_EENS_8epilogue10collective18CollectiveEpilogueINS1I_23Sm100TmaWarpSpecializedILi4ELi2ELi32ELb0ELb0EEEJSI_NS5_IJNSX_ISF_SC_EES1N_EEESJ_SK_SJ_SK_NS1I_6fusion15FusionCallbacksIS1M_NS1P_17LinearCombinationISJ_fSJ_fLNS_15FloatRoundStyleE2EEESI_S1O_JEEENS4_5SM1004TMEM4LOAD26SM100_TMEM_LOAD_16dp32b32xENS4_13SM90_TMA_LOADENS16_INS17_ILi2ELi4ELi3EEES1A_NSX_INS5_IJS1B_SF_EEENS5_IJSF_SC_EEEEEEENS4_39AutoVectorizingCopyWithAssumedAlignmentILi128EEENS4_14SM90_TMA_STOREES24_S26_S26_EEEvvEEEEvNT_6ParamsE)
        .other          _ZN7cutlass13device_kernelINS_4gemm6kernel13GemmUniversalIN4cute5tupleIJiiiiEEENS1_10collective13CollectiveMmaINS1_35MainloopSm100TmaUmmaWarpSpecializedILi5ELi2ELi4ENS5_IJNS4_1CILi2EEESB_NSA_ILi1EEEEEEEENS5_IJNSA_ILi64EEENSA_ILi256EEENSA_ILi32EEEEEENS_12float_e4m3_tENS5_IJlSC_lEEESJ_SK_NS4_8TiledMMAINS4_8MMA_AtomIJNS4_10MMA_TraitsINS4_19SM100_MMA_F8F6F4_SSEJSJ_SJ_fSF_SG_NS4_17integral_constantINS4_4UMMA5MajorELSR_0EEESS_NSP_INSQ_7ScaleInELST_0EEESU_EEEEEENS4_6LayoutINS5_IJSC_SC_SC_EEENS5_IJNSA_ILi0EEESZ_SZ_EEEEENS5_IJNS4_10UnderscoreES12_S12_EEEEENS4_23SM90_TMA_LOAD_MULTICASTENS4_14ComposedLayoutINS4_7SwizzleILi1ELi4ELi3EEENS4_18smem_ptr_flag_bitsILi8EEENSX_INS5_IJNSA_ILi8EEESH_EEENS5_IJSH_SC_EEEEEEEvNS4_8identityES15_S1F_vS1G_EENS_8epilogue10collective18CollectiveEpilogueINS1I_23Sm100TmaWarpSpecializedILi4ELi2ELi32ELb0ELb0EEEJSI_NS5_IJNSX_ISF_SC_EES1N_EEESJ_SK_SJ_SK_NS1I_6fusion15FusionCallbacksIS1M_NS1P_17LinearCombinationISJ_fSJ_fLNS_15FloatRoundStyleE2EEESI_S1O_JEEENS4_5SM1004TMEM4LOAD26SM100_TMEM_LOAD_16dp32b32xENS4_13SM90_TMA_LOADENS16_INS17_ILi2ELi4ELi3EEES1A_NSX_INS5_IJS1B_SF_EEENS5_IJSF_SC_EEEEEEENS4_39AutoVectorizingCopyWithAssumedAlignmentILi128EEENS4_14SM90_TMA_STOREES24_S26_S26_EEEvvEEEEvNT_6ParamsE,@"STO_CUDA_ENTRY STV_DEFAULT"
_ZN7cutlass13device_kernelINS_4gemm6kernel13GemmUniversalIN4cute5tupleIJiiiiEEENS1_10collective13CollectiveMmaINS1_35MainloopSm100TmaUmmaWarpSpecializedILi5ELi2ELi4ENS5_IJNS4_1CILi2EEESB_NSA_ILi1EEEEEEEENS5_IJNSA_ILi64EEENSA_ILi256EEENSA_ILi32EEEEEENS_12float_e4m3_tENS5_IJlSC_lEEESJ_SK_NS4_8TiledMMAINS4_8MMA_AtomIJNS4_10MMA_TraitsINS4_19SM100_MMA_F8F6F4_SSEJSJ_SJ_fSF_SG_NS4_17integral_constantINS4_4UMMA5MajorELSR_0EEESS_NSP_INSQ_7ScaleInELST_0EEESU_EEEEEENS4_6LayoutINS5_IJSC_SC_SC_EEENS5_IJNSA_ILi0EEESZ_SZ_EEEEENS5_IJNS4_10UnderscoreES12_S12_EEEEENS4_23SM90_TMA_LOAD_MULTICASTENS4_14ComposedLayoutINS4_7SwizzleILi1ELi4ELi3EEENS4_18smem_ptr_flag_bitsILi8EEENSX_INS5_IJNSA_ILi8EEESH_EEENS5_IJSH_SC_EEEEEEEvNS4_8identityES15_S1F_vS1G_EENS_8epilogue10collective18CollectiveEpilogueINS1I_23Sm100TmaWarpSpecializedILi4ELi2ELi32ELb0ELb0EEEJSI_NS5_IJNSX_ISF_SC_EES1N_EEESJ_SK_SJ_SK_NS1I_6fusion15FusionCallbacksIS1M_NS1P_17LinearCombinationISJ_fSJ_fLNS_15FloatRoundStyleE2EEESI_S1O_JEEENS4_5SM1004TMEM4LOAD26SM100_TMEM_LOAD_16dp32b32xENS4_13SM90_TMA_LOADENS16_INS17_ILi2ELi4ELi3EEES1A_NSX_INS5_IJS1B_SF_EEENS5_IJSF_SC_EEEEEEENS4_39AutoVectorizingCopyWithAssumedAlignmentILi128EEENS4_14SM90_TMA_STOREES24_S26_S26_EEEvvEEEEvNT_6ParamsE:
[----:B------:R-:W1:Y:S01]  /*0000*/  LDC R1, c[0x0][0x37c] ;  /* 0x0000df00ff017b82 */ /* 0x000e620000000800 */
[----:B------:R-:W2:Y:S01]  /*0010*/  S2R R95, SR_TID.X ;  /* 0x00000000005f7919 */ /* 0x000ea20000002100 */
[----:B------:R-:W3:Y:S01]  /*0020*/  LDCU.64 UR8, c[0x0][0x890] ;  /* 0x00011200ff0877ac */ /* 0x000ee20008000a00 */
[----:B------:R-:W-:Y:S02]  /*0030*/  PRMT R85, RZ, 0x7610, R85 ;  /* 0x00007610ff557816 */ /* 0x000fe40000000055 */
[----:B------:R-:W-:Y:S01]  /*0040*/  ELECT P3, URZ, PT ;  /* 0x0000000000ff782f */ /* 0x000fe20003860000 */
[----:B---3--:R-:W-:-:S04]  /*0050*/  UISETP.NE.U32.AND UP0, UPT, UR8, URZ, UPT ;  /* 0x000000ff0800728c */ /* 0x008fc8000bf05070 */
[----:B------:R-:W-:Y:S01]  /*0060*/  UISETP.NE.AND.EX UP0, UPT, UR9, URZ, UPT, UP0 ;  /* 0x000000ff0900728c */ /* 0x000fe2000bf05300 */
[----:B--2---:R-:W-:-:S05]  /*0070*/  SHF.R.U32.HI R86, RZ, 0x5, R95 ;  /* 0x00000005ff567819 */ /* 0x004fca000001165f */
[----:B------:R-:W2:Y:S02]  /*0080*/  SHFL.IDX PT, R0, R86, RZ, 0x1f ;  /* 0x00001fff56007589 */ /* 0x000ea400000e0000 */
[----:B--2---:R-:W-:Y:S01]  /*0090*/  R2UR UR17, R0 ;  /* 0x00000000001172ca */ /* 0x004fe200000e0000 */
[----:B-1----:R-:W-:-:S14]  /*00a0*/  BRA.U UP0, `(.L_x_0) ;  /* 0x0000000100307547 */ /* 0x002fdc000b800000 */
[----:B------:R-:W1:Y:S02]  /*00b0*/  LDCU.64 UR4, c[0x0][0x888] ;  /* 0x00011100ff0477ac */ /* 0x000e640008000a00 */
[----:B-1----:R-:W-:-:S04]  /*00c0*/  UISETP.NE.U32.AND UP0, UPT, UR4, URZ, UPT ;  /* 0x000000ff0400728c */ /* 0x002fc8000bf05070 */
[----:B------:R-:W-:-:S09]  /*00d0*/  UISETP.NE.AND.EX UP0, UPT, UR5, URZ, UPT, UP0 ;  /* 0x000000ff0500728c */ /* 0x000fd2000bf05300 */
[----:B------:R-:W-:Y:S05]  /*00e0*/  BRA.U !UP0, `(.L_x_1) ;  /* 0x0000000108147547 */ /* 0x000fea000b800000 */
[----:B------:R-:W1:Y:S01]  /*00f0*/  LDC.64 R2, c[0x0][0x888] ;  /* 0x00022200ff027b82 */ /* 0x000e620000000a00 */
[----:B------:R-:W1:Y:S02]  /*0100*/  LDCU.64 UR4, c[0x0][0x358] ;  /* 0x00006b00ff0477ac */ /* 0x000e640008000a00 */
[----:B-1----:R1:W5:Y:S01]  /*0110*/  LDG.E R41, desc[UR4][R2.64] ;  /* 0x0000000402297981 */ /* 0x002362000c1e1900 */
[----:B------:R-:W-:Y:S01]  /*0120*/  HFMA2 R85, -RZ, RZ, 0, 5.9604644775390625e-08 ;  /* 0x00000001ff557431 */ /* 0x000fe200000001ff */
[----:B------:R-:W-:Y:S05]  /*0130*/  BRA `(.L_x_0) ;  /* 0x00000000000c7947 */ /* 0x000fea0003800000 */
.L_x_1:
[----:B------:R-:W1:Y:S01]  /*0140*/  LDCU UR4, c[0x0][0x880] ;  /* 0x00011000ff0477ac */ /* 0x000e620008000800 */
[----:B------:R-:W-:Y:S01]  /*0150*/  HFMA2 R85, -RZ, RZ, 0, 5.9604644775390625e-08 ;  /* 0x00000001ff557431 */ /* 0x000fe200000001ff */
[----:B-1----:R-:W-:-:S07]  /*0160*/  MOV R41, UR4 ;  /* 0x0000000400297c02 */ /* 0x002fce0008000f00 */
.L_x_0:
[----:B------:R-:W2:Y:S02]  /*0170*/  LDCU.64 UR4, c[0x0][0x8b0] ;  /* 0x00011600ff0477ac */ /* 0x000ea40008000a00 */
[----:B--2---:R-:W-:-:S04]  /*0180*/  UISETP.NE.U32.AND UP0, UPT, UR4, URZ, UPT ;  /* 0x000000ff0400728c */ /* 0x004fc8000bf05070 */
[----:B------:R-:W-:-:S09]  /*0190*/  UISETP.NE.AND.EX UP0, UPT, UR5, URZ, UPT, UP0 ;  /* 0x000000ff0500728c */ /* 0x000fd2000bf05300 */
[----:B------:R-:W-:Y:S05]  /*01a0*/  BRA.U UP0, `(.L_x_2) ;  /* 0x0000000100287547 */ /* 0x000fea000b800000 */
[----:B------:R-:W2:Y:S02]  /*01b0*/  LDCU.64 UR4, c[0x0][0x8a8] ;  /* 0x00011500ff0477ac */ /* 0x000ea40008000a00 */
[----:B--2---:R-:W-:-:S04]  /*01c0*/  UISETP.NE.U32.AND UP0, UPT, UR4, URZ, UPT ;  /* 0x000000ff0400728c */ /* 0x004fc8000bf05070 */
[----:B------:R-:W-:-:S09]  /*01d0*/  UISETP.NE.AND.EX UP0, UPT, UR5, URZ, UPT, UP0 ;  /* 0x000000ff0500728c */ /* 0x000fd2000bf05300 */
[----:B------:R-:W-:Y:S05]  /*01e0*/  BRA.U !UP0, `(.L_x_3) ;  /* 0x0000000108107547 */ /* 0x000fea000b800000 */
[----:B------:R-:W2:Y:S01]  /*01f0*/  LDC.64 R38, c[0x0][0x8a8] ;  /* 0x00022a00ff267b82 */ /* 0x000ea20000000a00 */
[----:B------:R-:W2:Y:S02]  /*0200*/  LDCU.64 UR4, c[0x0][0x358] ;  /* 0x00006b00ff0477ac */ /* 0x000ea40008000a00 */
[----:B--2---:R2:W5:Y:S01]  /*0210*/  LDG.E R38, desc[UR4][R38.64] ;  /* 0x0000000426267981 */ /* 0x004562000c1e1900 */
[----:B------:R-:W-:Y:S05]  /*0220*/  BRA `(.L_x_2) ;  /* 0x0000000000087947 */ /* 0x000fea0003800000 */
.L_x_3:
[----:B------:R-:W2:Y:S02]  /*0230*/  LDCU UR4, c[0x0][0x8a0] ;  /* 0x00011400ff0477ac */ /* 0x000ea40008000800 */
[----:B--2---:R-:W-:Y:S02]  /*0240*/  MOV R38, UR4 ;  /* 0x0000000400267c02 */ /* 0x004fe40008000f00 */
.L_x_2:
[----:B------:R-:W-:Y:S01]  /*0250*/  IMAD.U32 R0, RZ, RZ, UR17 ;  /* 0x00000011ff007e24 */ /* 0x000fe2000f8e00ff */
[----:B------:R-:W-:Y:S04]  /*0260*/  BSSY.RECONVERGENT B0, `(.L_x_4) ;  /* 0x000000c000007945 */ /* 0x000fe80003800200 */
[C---:B------:R-:W-:Y:S02]  /*0270*/  ISETP.NE.OR P1, PT, R0.reuse, 0x1, !P3 ;  /* 0x000000010000780c */ /* 0x040fe40005f25670 */
[----:B------:R-:W-:-:S11]  /*0280*/  ISETP.NE.OR P0, PT, R0, 0x3, !P3 ;  /* 0x000000030000780c */ /* 0x000fd60005f05670 */
[----:B------:R-:W-:Y:S05]  /*0290*/  @P1 BRA `(.L_x_5) ;  /* 0x0000000000201947 */ /* 0x000fea0003800000 */
[----:B------:R-:W3:Y:S02]  /*02a0*/  LDCU.64 UR4, c[0x0][0x348] ;  /* 0x00006900ff0477ac */ /* 0x000ee40008000a00 */
[----:B---3--:R-:W-:Y:S02]  /*02b0*/  UIADD3 UR6, UP1, UPT, UR4, 0x80, URZ ;  /* 0x0000008004067890 */ /* 0x008fe4000ff3e0ff */
[----:B------:R-:W-:Y:S02]  /*02c0*/  UIADD3 UR4, UP0, UPT, UR4, 0x180, URZ ;  /* 0x0000018004047890 */ /* 0x000fe4000ff1e0ff */
[----:B------:R-:W-:Y:S02]  /*02d0*/  UIADD3.X UR7, UPT, UPT, URZ, UR5, URZ, UP1, !UPT ;  /* 0x00000005ff077290 */ /* 0x000fe40008ffe4ff */
[----:B------:R-:W-:-:S07]  /*02e0*/  UIADD3.X UR5, UPT, UPT, URZ, UR5, URZ, UP0, !UPT ;  /* 0x00000005ff057290 */ /* 0x000fce00087fe4ff */
[----:B------:R3:W-:Y:S02]  /*02f0*/  UTMACCTL.PF [UR6] ;  /* 0x00000000060079b9 */ /* 0x0007e40008040000 */
[----:B------:R3:W-:Y:S02]  /*0300*/  UTMACCTL.PF [UR4] ;  /* 0x00000000040079b9 */ /* 0x0007e40008040000 */
[----:B---3--:R-:W-:Y:S01]  /*0310*/  NOP ;  /* 0x0000000000007918 */ /* 0x008fe20000000000 */
.L_x_5:
[----:B------:R-:W-:Y:S05]  /*0320*/  BSYNC.RECONVERGENT B0 ;  /* 0x0000000000007941 */ /* 0x000fea0003800200 */
.L_x_4:
[----:B------:R-:W-:Y:S04]  /*0330*/  BSSY.RECONVERGENT B0, `(.L_x_6) ;  /* 0x000000a000007945 */ /* 0x000fe80003800200 */
        /* <DEDUP_REMOVED lines=9> */
.L_x_7:
[----:B------:R-:W-:Y:S05]  /*03d0*/  BSYNC.RECONVERGENT B0 ;  /* 0x0000000000007941 */ /* 0x000fea0003800200 */
.L_x_6:
[----:B------:R-:W3:Y:S01]  /*03e0*/  LDCU.64 UR4, c[0x0][0x888] ;  /* 0x00011100ff0477ac */ /* 0x000ee20008000a00 */
[----:B------:R-:W-:Y:S02]  /*03f0*/  UISETP.EQ.U32.AND UP1, UPT, UR8, URZ, UPT ;  /* 0x000000ff0800728c */ /* 0x000fe4000bf22070 */
[----:B------:R-:W-:Y:S02]  /*0400*/  UPLOP3.LUT UP3, UPT, UPT, UPT, UPT, 0x80, 0x8 ;  /* 0x000000000008789c */ /* 0x000fe40003f6f070 */
[----:B---3--:R-:W-:-:S04]  /*0410*/  UISETP.NE.U32.AND UP0, UPT, UR4, URZ, UPT ;  /* 0x000000ff0400728c */ /* 0x008fc8000bf05070 */
[----:B------:R-:W-:-:S04]  /*0420*/  UISETP.NE.AND.EX UP0, UPT, UR5, URZ, UPT, UP0 ;  /* 0x000000ff0500728c */ /* 0x000fc8000bf05300 */
[----:B------:R-:W-:-:S04]  /*0430*/  UISETP.EQ.OR.EX UP2, UPT, UR9, URZ, !UP0, UP1 ;  /* 0x000000ff0900728c */ /* 0x000fc8000c742710 */
[----:B------:R-:W-:-:S06]  /*0440*/  UP2UR UR4, UPR, URZ, 0x4 ;  /* 0x00000004ff047883 */ /* 0x000fcc0008000000 */
[----:B------:R-:W-:Y:S01]  /*0450*/  MOV R88, UR4 ;  /* 0x0000000400587c02 */ /* 0x000fe20008000f00 */
[----:B------:R-:W-:Y:S06]  /*0460*/  BRA.U !UP2, `(.L_x_8) ;  /* 0x000000010a207547 */ /* 0x000fec000b800000 */
[----:B------:R-:W-:Y:S01]  /*0470*/  UISETP.NE.U32.AND UP1, UPT, UR8, URZ, UPT ;  /* 0x000000ff0800728c */ /* 0x000fe2000bf25070 */
[----:B-----5:R-:W-:Y:S01]  /*0480*/  FSETP.NEU.AND P0, PT, R41, RZ, PT ;  /* 0x000000ff2900720b */ /* 0x020fe20003f0d000 */
[----:B------:R-:W-:Y:S02]  /*0490*/  USEL UR4, URZ, 0xffffffff, UP0 ;  /* 0xffffffffff047887 */ /* 0x000fe40008000000 */
[----:B------:R-:W-:-:S10]  /*04a0*/  UISETP.NE.AND.EX UP1, UPT, UR9, URZ, UPT, UP1 ;  /* 0x000000ff0900728c */ /* 0x000fd4000bf25310 */
[----:B------:R-:W-:Y:S01]  /*04b0*/  VOTEU.ANY UP0, P0 ;  /* 0x0000000000ff7886 */ /* 0x000fe20000000100 */
[----:B------:R-:W-:-:S04]  /*04c0*/  @!UP1 USEL UR4, URZ, 0xffffffff, UP0 ;  /* 0xffffffffff049887 */ /* 0x000fc80008000000 */
[----:B------:R-:W-:-:S04]  /*04d0*/  ULOP3.LUT UR4, UR4, 0x1, URZ, 0xc0, !UPT ;  /* 0x0000000104047892 */ /* 0x000fc8000f8ec0ff */
[----:B------:R-:W-:-:S11]  /*04e0*/  UISETP.NE.U32.AND UP3, UPT, UR4, 0x1, UPT ;  /* 0x000000010400788c */ /* 0x000fd6000bf65070 */
.L_x_8:
[----:B-1----:R-:W1:Y:S01]  /*04f0*/  SHFL.IDX PT, R2, R86, RZ, 0x1f ;  /* 0x00001fff56027589 */ /* 0x002e6200000e0000 */
[----:B------:R-:W-:-:S04]  /*0500*/  UISETP.NE.AND UP0, UPT, UR17, 0x2, UPT ;  /* 0x000000021100788c */ /* 0x000fc8000bf05270 */
[----:B------:R-:W-:Y:S01]  /*0510*/  USEL UR48, URZ, 0x1, UP0 ;  /* 0x00000001ff307887 */ /* 0x000fe20008000000 */
[----:B-1----:R-:W-:-:S13]  /*0520*/  ISETP.NE.AND P0, PT, R2, RZ, PT ;  /* 0x000000ff0200720c */ /* 0x002fda0003f05270 */
[----:B------:R-:W-:Y:S05]  /*0530*/  @P0 BRA `(.L_x_9) ;  /* 0x0000000000600947 */ /* 0x000fea0003800000 */
[----:B------:R-:W1:Y:S01]  /*0540*/  S2UR UR4, SR_CgaCtaId ;  /* 0x00000000000479c3 */ /* 0x000e620000008800 */
[----:B------:R-:W-:Y:S01]  /*0550*/  UMOV UR5, 0x400 ;  /* 0x0000040000057882 */ /* 0x000fe20000000000 */
[----:B------:R-:W-:Y:S01]  /*0560*/  UMOV UR8, 0x1 ;  /* 0x0000000100087882 */ /* 0x000fe20000000000 */
[----:B------:R-:W-:Y:S01]  /*0570*/  UMOV UR6, 0x3 ;  /* 0x0000000300067882 */ /* 0x000fe20000000000 */
[----:B------:R-:W-:-:S04]  /*0580*/  UIADD3 UR8, UPT, UPT, -UR8, 0x100000, URZ ;  /* 0x0010000008087890 */ /* 0x000fc8000fffe1ff */
[----:B------:R-:W-:Y:S02]  /*0590*/  USHF.L.U32 UR9, UR8, 0xb, URZ ;  /* 0x0000000b08097899 */ /* 0x000fe400080006ff */
[----:B------:R-:W-:Y:S02]  /*05a0*/  USHF.L.U32 UR8, UR8, 0x1, URZ ;  /* 0x0000000108087899 */ /* 0x000fe400080006ff */
[----:B------:R-:W-:-:S04]  /*05b0*/  UIADD3 UR6, UPT, UPT, -UR6, 0x100000, URZ ;  /* 0x0010000006067890 */ /* 0x000fc8000fffe1ff */
[----:B------:R-:W-:Y:S02]  /*05c0*/  USHF.L.U32 UR7, UR6, 0xb, URZ ;  /* 0x0000000b06077899 */ /* 0x000fe400080006ff */
[----:B------:R-:W-:Y:S01]  /*05d0*/  USHF.L.U32 UR6, UR6, 0x1, URZ ;  /* 0x0000000106067899 */ /* 0x000fe200080006ff */
[----:B------:R-:W-:Y:S01]  /*05e0*/  ELECT P0, URZ, PT ;  /* 0x0000000000ff782f */ /* 0x000fe20003800000 */
[----:B-1----:R-:W-:Y:S01]  /*05f0*/  ULEA UR4, UR4, UR5, 0x18 ;  /* 0x0000000504047291 */ /* 0x002fe2000f8ec0ff */
[----:B------:R-:W1:Y:S11]  /*0600*/  FENCE.VIEW.ASYNC.S ;  /* 0x00000000000073c6 */ /* 0x000e760000000000 */
[----:B-1----:R1:W3:Y:S01]  /*0610*/  SYNCS.EXCH.64 URZ, [UR4], UR8 ;  /* 0x0000000804ff75b2 */ /* 0x0022e20008000100 */
[----:B------:R1:W4:Y:S01]  /*0620*/  SYNCS.EXCH.64 URZ, [UR4+0x28], UR6 ;  /* 0x0000280604ff75b2 */ /* 0x0003220008000100 */
[----:B------:R1:W1:Y:S01]  /*0630*/  SYNCS.EXCH.64 URZ, [UR4+0x8], UR8 ;  /* 0x0000080804ff75b2 */ /* 0x0002620008000100 */
[----:B------:R1:W1:Y:S01]  /*0640*/  SYNCS.EXCH.64 URZ, [UR4+0x30], UR6 ;  /* 0x0000300604ff75b2 */ /* 0x0002620008000100 */
[----:B------:R1:W1:Y:S01]  /*0650*/  SYNCS.EXCH.64 URZ, [UR4+0x10], UR8 ;  /* 0x0000100804ff75b2 */ /* 0x0002620008000100 */
[----:B------:R1:W1:Y:S01]  /*0660*/  SYNCS.EXCH.64 URZ, [UR4+0x38], UR6 ;  /* 0x0000380604ff75b2 */ /* 0x0002620008000100 */
[----:B------:R1:W1:Y:S01]  /*0670*/  SYNCS.EXCH.64 URZ, [UR4+0x18], UR8 ;  /* 0x0000180804ff75b2 */ /* 0x0002620008000100 */
[----:B------:R1:W1:Y:S01]  /*0680*/  SYNCS.EXCH.64 URZ, [UR4+0x40], UR6 ;  /* 0x0000400604ff75b2 */ /* 0x0002620008000100 */
[----:B------:R1:W1:Y:S01]  /*0690*/  SYNCS.EXCH.64 URZ, [UR4+0x20], UR8 ;  /* 0x0000200804ff75b2 */ /* 0x0002620008000100 */
[----:B------:R1:W1:Y:S01]  /*06a0*/  SYNCS.EXCH.64 URZ, [UR4+0x48], UR6 ;  /* 0x0000480604ff75b2 */ /* 0x0002620008000100 */
[----:B------:R-:W-:Y:S01]  /*06b0*/  NOP ;  /* 0x0000000000007918 */ /* 0x000fe20000000000 */
.L_x_9:
[----:B------:R-:W2:Y:S01]  /*06c0*/  SHFL.IDX PT, R2, R86, RZ, 0x1f ;  /* 0x00001fff56027589 */ /* 0x000ea200000e0000 */
[----:B------:R-:W-:Y:S01]  /*06d0*/  NOP ;  /* 0x0000000000007918 */ /* 0x000fe20000000000 */
[----:B--2---:R-:W-:-:S13]  /*06e0*/  ISETP.NE.AND P0, PT, R2, 0x1, PT ;  /* 0x000000010200780c */ /* 0x004fda0003f05270 */
[----:B------:R-:W-:Y:S05]  /*06f0*/  @P0 BRA `(.L_x_10) ;  /* 0x0000000000580947 */ /* 0x000fea0003800000 */
[----:B-1----:R-:W1:Y:S01]  /*0700*/  S2UR UR4, SR_CgaCtaId ;  /* 0x00000000000479c3 */ /* 0x002e620000008800 */
        /* <DEDUP_REMOVED lines=12> */
[----:B-1----:R2:W1:Y:S01]  /*07d0*/  SYNCS.EXCH.64 URZ, [UR4+0x50], UR8 ;  /* 0x0000500804ff75b2 */ /* 0x0024620008000100 */
[----:B------:R2:W1:Y:S01]  /*07e0*/  SYNCS.EXCH.64 URZ, [UR4+0x70], UR6 ;  /* 0x0000700604ff75b2 */ /* 0x0004620008000100 */
[----:B------:R2:W1:Y:S01]  /*07f0*/  SYNCS.EXCH.64 URZ, [UR4+0x58], UR8 ;  /* 0x0000580804ff75b2 */ /* 0x0004620008000100 */
[----:B------:R2:W1:Y:S01]  /*0800*/  SYNCS.EXCH.64 URZ, [UR4+0x78], UR6 ;  /* 0x0000780604ff75b2 */ /* 0x0004620008000100 */
[----:B------:R2:W1:Y:S01]  /*0810*/  SYNCS.EXCH.64 URZ, [UR4+0x60], UR8 ;  /* 0x0000600804ff75b2 */ /* 0x0004620008000100 */
[----:B------:R2:W1:Y:S01]  /*0820*/  SYNCS.EXCH.64 URZ, [UR4+0x80], UR6 ;  /* 0x0000800604ff75b2 */ /* 0x0004620008000100 */
[----:B------:R2:W1:Y:S01]  /*0830*/  SYNCS.EXCH.64 URZ, [UR4+0x68], UR8 ;  /* 0x0000680804ff75b2 */ /* 0x0004620008000100 */
[----:B------:R2:W1:Y:S02]  /*0840*/  SYNCS.EXCH.64 URZ, [UR4+0x88], UR6 ;  /* 0x0000880604ff75b2 */ /* 0x0004640008000100 */
[----:B--2---:R-:W-:Y:S01]  /*0850*/  NOP ;  /* 0x0000000000007918 */ /* 0x004fe20000000000 */
.L_x_10:
[----:B------:R-:W2:Y:S01]  /*0860*/  SHFL.IDX PT, R2, R86, RZ, 0x1f ;  /* 0x00001fff56027589 */ /* 0x000ea200000e0000 */
[----:B------:R-:W-:Y:S01]  /*0870*/  NOP ;  /* 0x0000000000007918 */ /* 0x000fe20000000000 */
[----:B--2---:R-:W-:-:S13]  /*0880*/  ISETP.NE.AND P0, PT, R2, 0x3, PT ;  /* 0x000000030200780c */ /* 0x004fda0003f05270 */
[----:B------:R-:W-:Y:S05]  /*0890*/  @P0 BRA `(.L_x_11) ;  /* 0x0000000000300947 */ /* 0x000fea0003800000 */
[----:B-1----:R-:W1:Y:S01]  /*08a0*/  S2UR UR6, SR_CgaCtaId ;  /* 0x00000000000679c3 */ /* 0x002e620000008800 */
[----:B------:R-:W-:Y:S01]  /*08b0*/  UMOV UR4, 0x400 ;  /* 0x0000040000047882 */ /* 0x000fe20000000000 */
[----:B------:R-:W-:Y:S01]  /*08c0*/  UMOV UR5, 0x20 ;  /* 0x0000002000057882 */ /* 0x000fe20000000000 */
[----:B------:R-:W-:Y:S01]  /*08d0*/  ELECT P0, URZ, PT ;  /* 0x0000000000ff782f */ /* 0x000fe20003800000 */
[----:B-1----:R-:W-:Y:S02]  /*08e0*/  ULEA UR6, UR6, UR4, 0x18 ;  /* 0x0000000406067291 */ /* 0x002fe4000f8ec0ff */
[----:B------:R-:W-:-:S04]  /*08f0*/  UIADD3 UR4, UPT, UPT, -UR5, 0x100000, URZ ;  /* 0x0010000005047890 */ /* 0x000fc8000fffe1ff */
[----:B------:R-:W-:Y:S02]  /*0900*/  USHF.L.U32 UR5, UR4, 0xb, URZ ;  /* 0x0000000b04057899 */ /* 0x000fe400080006ff */
[----:B------:R-:W-:Y:S01]  /*0910*/  USHF.L.U32 UR4, UR4, 0x1, URZ ;  /* 0x0000000104047899 */ /* 0x000fe200080006ff */
[----:B------:R-:W1:Y:S11]  /*0920*/  FENCE.VIEW.ASYNC.S ;  /* 0x00000000000073c6 */ /* 0x000e760000000000 */
[----:B-1----:R2:W1:Y:S01]  /*0930*/  SYNCS.EXCH.64 URZ, [UR6+0x90], UR4 ;  /* 0x0000900406ff75b2 */ /* 0x0024620008000100 */
[----:B------:R2:W1:Y:S02]  /*0940*/  SYNCS.EXCH.64 URZ, [UR6+0x98], UR4 ;  /* 0x0000980406ff75b2 */ /* 0x0004640008000100 */
[----:B--2---:R-:W-:Y:S01]  /*0950*/  NOP ;  /* 0x0000000000007918 */ /* 0x004fe20000000000 */
.L_x_11:
[----:B------:R-:W2:Y:S01]  /*0960*/  SHFL.IDX PT, R2, R86, RZ, 0x1f ;  /* 0x00001fff56027589 */ /* 0x000ea200000e0000 */
[----:B------:R-:W-:Y:S01]  /*0970*/  NOP ;  /* 0x0000000000007918 */ /* 0x000fe20000000000 */
[----:B--2---:R-:W-:-:S13]  /*0980*/  ISETP.NE.AND P0, PT, R2, 0x4, PT ;  /* 0x000000040200780c */ /* 0x004fda0003f05270 */
[----:B------:R-:W-:Y:S05]  /*0990*/  @P0 BRA `(.L_x_12) ;  /* 0x00000000004c0947 */ /* 0x000fea0003800000 */
[----:B-1----:R-:W1:Y:S01]  /*09a0*/  S2UR UR6, SR_CgaCtaId ;  /* 0x00000000000679c3 */ /* 0x002e620000008800 */
[----:B------:R-:W-:Y:S01]  /*09b0*/  UMOV UR4, 0x3a0 ;  /* 0x000003a000047882 */ /* 0x000fe20000000000 */
[----:B------:R-:W-:Y:S01]  /*09c0*/  UMOV UR5, 0x400 ;  /* 0x0000040000057882 */ /* 0x000fe20000000000 */
[----:B------:R-:W-:Y:S01]  /*09d0*/  USEL UR4, UR4, 0x320, UP3 ;  /* 0x0000032004047887 */ /* 0x000fe20009800000 */
[----:B------:R-:W-:Y:S01]  /*09e0*/  UMOV UR8, 0x1 ;  /* 0x0000000100087882 */ /* 0x000fe20000000000 */
[----:B------:R-:W-:Y:S01]  /*09f0*/  ELECT P0, URZ, PT ;  /* 0x0000000000ff782f */ /* 0x000fe20003800000 */
[----:B------:R-:W-:-:S04]  /*0a00*/  UIADD3 UR8, UPT, UPT, -UR8, 0x100000, URZ ;  /* 0x0010000008087890 */ /* 0x000fc8000fffe1ff */
[----:B------:R-:W-:Y:S02]  /*0a10*/  USHF.L.U32 UR9, UR8, 0xb, URZ ;  /* 0x0000000b08097899 */ /* 0x000fe400080006ff */
[----:B------:R-:W-:Y:S02]  /*0a20*/  USHF.L.U32 UR8, UR8, 0x1, URZ ;  /* 0x0000000108087899 */ /* 0x000fe400080006ff */
[----:B-1----:R-:W-:Y:S02]  /*0a30*/  ULEA UR6, UR6, UR5, 0x18 ;  /* 0x0000000506067291 */ /* 0x002fe4000f8ec0ff */
[----:B------:R-:W-:-:S04]  /*0a40*/  UIADD3 UR4, UPT, UPT, -UR4, 0x100000, URZ ;  /* 0x0010000004047890 */ /* 0x000fc8000fffe1ff */
[----:B------:R-:W-:Y:S02]  /*0a50*/  USHF.L.U32 UR5, UR4, 0xb, URZ ;  /* 0x0000000b04057899 */ /* 0x000fe400080006ff */
[----:B------:R-:W-:Y:S01]  /*0a60*/  USHF.L.U32 UR4, UR4, 0x1, URZ ;  /* 0x0000000104047899 */ /* 0x000fe200080006ff */
[----:B------:R-:W1:Y:S03]  /*0a70*/  FENCE.VIEW.ASYNC.S ;  /* 0x00000000000073c6 */ /* 0x000e660000000000 */
[----:B-1----:R2:W1:Y:S08]  /*0a80*/  SYNCS.EXCH.64 URZ, [UR6+0xa0], UR8 ;  /* 0x0000a00806ff75b2 */ /* 0x0024700008000100 */
[----:B------:R2:W1:Y:S01]  /*0a90*/  SYNCS.EXCH.64 URZ, [UR6+0xb0], UR4 ;  /* 0x0000b00406ff75b2 */ /* 0x0004620008000100 */
[----:B------:R2:W1:Y:S01]  /*0aa0*/  SYNCS.EXCH.64 URZ, [UR6+0xa8], UR8 ;  /* 0x0000a80806ff75b2 */ /* 0x0004620008000100 */
[----:B------:R2:W1:Y:S02]  /*0ab0*/  SYNCS.EXCH.64 URZ, [UR6+0xb8], UR4 ;  /* 0x0000b80406ff75b2 */ /* 0x0004640008000100 */
[----:B--2---:R-:W-:Y:S01]  /*0ac0*/  NOP ;  /* 0x0000000000007918 */ /* 0x004fe20000000000 */
.L_x_12:
        /* <DEDUP_REMOVED lines=26> */
.L_x_13:
[----:B------:R-:W2:Y:S01]  /*0c70*/  SHFL.IDX PT, R2, R86, RZ, 0x1f ;  /* 0x00001fff56027589 */ /* 0x000ea200000e0000 */
[----:B------:R-:W-:Y:S01]  /*0c80*/  NOP ;  /* 0x0000000000007918 */ /* 0x000fe20000000000 */
[----:B--2---:R-:W-:-:S13]  /*0c90*/  ISETP.NE.AND P0, PT, R2, 0x3, PT ;  /* 0x000000030200780c */ /* 0x004fda0003f05270 */
[----:B------:R-:W-:Y:S05]  /*0ca0*/  @P0 BRA `(.L_x_14) ;  /* 0x0000000000380947 */ /* 0x000fea0003800000 */
[----:B------:R-:W2:Y:S01]  /*0cb0*/  S2UR UR5, SR_CgaCtaId ;  /* 0x00000000000579c3 */ /* 0x000ea20000008800 */
[----:B-1----:R-:W-:Y:S01]  /*0cc0*/  UMOV UR4, 0x400 ;  /* 0x0000040000047882 */ /* 0x002fe20000000000 */
[----:B------:R-:W-:Y:S01]  /*0cd0*/  UMOV UR6, 0x20 ;  /* 0x0000002000067882 */ /* 0x000fe20000000000 */
[----:B------:R-:W-:Y:S01]  /*0ce0*/  ELECT P0, URZ, PT ;  /* 0x0000000000ff782f */ /* 0x000fe20003800000 */
[----:B------:R-:W-:-:S04]  /*0cf0*/  UIADD3 UR6, UPT, UPT, -UR6, 0x100000, URZ ;  /* 0x0010000006067890 */ /* 0x000fc8000fffe1ff */
[----:B------:R-:W-:Y:S02]  /*0d00*/  USHF.L.U32 UR7, UR6, 0xb, URZ ;  /* 0x0000000b06077899 */ /* 0x000fe400080006ff */
[----:B------:R-:W-:Y:S02]  /*0d10*/  USHF.L.U32 UR6, UR6, 0x1, URZ ;  /* 0x0000000106067899 */ /* 0x000fe400080006ff */
[----:B--2---:R-:W-:Y:S01]  /*0d20*/  ULEA UR4, UR5, UR4, 0x18 ;  /* 0x0000000405047291 */ /* 0x004fe2000f8ec0ff */
[----:B------:R-:W1:Y:S11]  /*0d30*/  FENCE.VIEW.ASYNC.S ;  /* 0x00000000000073c6 */ /* 0x000e760000000000 */
[----:B-1----:R2:W1:Y:S01]  /*0d40*/  SYNCS.EXCH.64 URZ, [UR4+0x100], UR6 ;  /* 0x0001000604ff75b2 */ /* 0x0024620008000100 */
[----:B------:R2:W1:Y:S01]  /*0d50*/  SYNCS.EXCH.64 URZ, [UR4+0x110], UR6 ;  /* 0x0001100604ff75b2 */ /* 0x0004620008000100 */
[----:B------:R2:W1:Y:S01]  /*0d60*/  SYNCS.EXCH.64 URZ, [UR4+0x108], UR6 ;  /* 0x0001080604ff75b2 */ /* 0x0004620008000100 */
[----:B------:R2:W1:Y:S02]  /*0d70*/  SYNCS.EXCH.64 URZ, [UR4+0x118], UR6 ;  /* 0x0001180604ff75b2 */ /* 0x0004640008000100 */
[----:B--2---:R-:W-:Y:S01]  /*0d80*/  NOP ;  /* 0x0000000000007918 */ /* 0x004fe20000000000 */
.L_x_14:
[----:B-1----:R-:W1:Y:S01]  /*0d90*/  LDCU UR4, c[0x0][0x36c] ;  /* 0x00006d80ff0477ac */ /* 0x002e620008000800 */
[----:B------:R-:W-:Y:S01]  /*0da0*/  ISETP.NE.OR P3, PT, R0, 0x2, !P3 ;  /* 0x000000020000780c */ /* 0x000fe20005f65670 */
[----:B------:R-:W-:Y:S01]  /*0db0*/  NOP ;  /* 0x0000000000007918 */ /* 0x000fe20000000000 */
[----:B------:R-:W-:Y:S01]  /*0dc0*/  LOP3.LUT R0, R95, 0x1f, RZ, 0xc0, !PT ;  /* 0x0000001f5f007812 */ /* 0x000fe200078ec0ff */
[----:B------:R-:W-:Y:S02]  /*0dd0*/  UISETP.NE.AND UP4, UPT, UR17, URZ, UPT ;  /* 0x000000ff1100728c */ /* 0x000fe4000bf85270 */
[----:B-1----:R-:W-:-:S09]  /*0de0*/  UISETP.EQ.U32.AND UP5, UPT, UR4, 0x1, UPT ;  /* 0x000000010400788c */ /* 0x002fd2000bfa2070 */
[----:B------:R-:W-:Y:S05]  /*0df0*/  BRA.U !UP5, `(.L_x_15) ;  /* 0x000000010d087547 */ /* 0x000fea000b800000 */
[----:B---34-:R-:W-:Y:S01]  /*0e00*/  UCGABAR_ARV ;  /* 0x00000000000079c7 */ /* 0x018fe20008000000 */
[----:B------:R-:W-:Y:S05]  /*0e10*/  BRA `(.L_x_16) ;  /* 0x0000000000047947 */ /* 0x000fea0003800000 */
.L_x_15:
[----:B---34-:R-:W-:Y:S01]  /*0e20*/  NOP ;  /* 0x0000000000007918 */ /* 0x018fe20000000000 */
.L_x_16:
[----:B------:R-:W1:Y:S01]  /*0e30*/  S2UR UR16, SR_CTAID.X ;  /* 0x00000000001079c3 */ /* 0x000e620000002500 */
[----:B------:R-:W-:-:S05]  /*0e40*/  CS2R.32 R87, SR_CgaSize ;  /* 0x0000000000577805 */ /* 0x000fca0000008a00 */
[----:B------:R-:W-:-:S05]  /*0e50*/  IMAD R87, R87, -0xa0, RZ ;  /* 0xffffff6057577824 */ /* 0x000fca00078e02ff */
[----:B------:R-:W-:-:S14]  /*0e60*/  R2UR UR5, R87 ;  /* 0x00000000570572ca */ /* 0x000fdc00000e0000 */
[----:B------:R-:W2:Y:S01]  /*0e70*/  LDCU UR5, c[0x0][UR5+0x2b0] ;  /* 0x00005600050577ac */ /* 0x000ea20008000800 */
[----:B------:R-:W-:-:S05]  /*0e80*/  CS2R.32 R87, SR_CgaSize ;  /* 0x0000000000577805 */ /* 0x000fca0000008a00 */
[----:B------:R-:W-:-:S05]  /*0e90*/  IMAD R87, R87, -0xa0, RZ ;  /* 0xffffff6057577824 */ /* 0x000fca00078e02ff */
[----:B------:R-:W-:-:S14]  /*0ea0*/  R2UR UR4, R87 ;  /* 0x00000000570472ca */ /* 0x000fdc00000e0000 */
[----:B------:R-:W3:Y:S01]  /*0eb0*/  LDCU UR4, c[0x0][UR4+0x2b4] ;  /* 0x00005680040477ac */ /* 0x000ee20008000800 */
[----:B------:R-:W4:Y:S01]  /*0ec0*/  S2UR UR20, SR_CTAID.Y ;  /* 0x00000000001479c3 */ /* 0x000f220000002600 */
[----:B------:R-:W-:-:S05]  /*0ed0*/  CS2R.32 R87, SR_CgaSize ;  /* 0x0000000000577805 */ /* 0x000fca0000008a00 */
[----:B------:R-:W-:-:S05]  /*0ee0*/  IMAD R87, R87, -0xa0, RZ ;  /* 0xffffff6057577824 */ /* 0x000fca00078e02ff */
[----:B------:R-:W-:-:S14]  /*0ef0*/  R2UR UR7, R87 ;  /* 0x00000000570772ca */ /* 0x000fdc00000e0000 */
[----:B------:R-:W3:Y:S01]  /*0f00*/  LDCU UR7, c[0x0][UR7+0x2a4] ;  /* 0x00005480070777ac */ /* 0x000ee20008000800 */
[----:B------:R-:W-:-:S05]  /*0f10*/  CS2R.32 R87, SR_CgaSize ;  /* 0x0000000000577805 */ /* 0x000fca0000008a00 */
[----:B------:R-:W-:-:S05]  /*0f20*/  IMAD R87, R87, -0xa0, RZ ;  /* 0xffffff6057577824 */ /* 0x000fca00078e02ff */
[----:B------:R-:W-:-:S14]  /*0f30*/  R2UR UR59, R87 ;  /* 0x00000000573b72ca */ /* 0x000fdc00000e0000 */
[----:B------:R-:W3:Y:S01]  /*0f40*/  LDCU UR59, c[0x0][UR59+0x2a0] ;  /* 0x000054003b3b77ac */ /* 0x000ee20008000800 */
[----:B------:R-:W3:Y:S01]  /*0f50*/  S2UR UR8, SR_CgaCtaId ;  /* 0x00000000000879c3 */ /* 0x000ee20000008800 */
[----:B------:R-:W3:Y:S01]  /*0f60*/  LDCU UR21, c[0x0][0xb24] ;  /* 0x00016480ff1577ac */ /* 0x000ee20008000800 */
[----:B------:R-:W3:Y:S01]  /*0f70*/  LDCU UR42, c[0x0][0xb24] ;  /* 0x00016480ff2a77ac */ /* 0x000ee20008000800 */
[----:B-1----:R-:W-:Y:S01]  /*0f80*/  I2FP.F32.U32 R3, UR16 ;  /* 0x0000001000037c45 */ /* 0x002fe20008201000 */
[----:B------:R-:W1:Y:S04]  /*0f90*/  LDCU UR29, c[0x0][0xb30] ;  /* 0x00016600ff1d77ac */ /* 0x000e680008000800 */
[----:B--2---:R-:W-:Y:S01]  /*0fa0*/  FMUL R3, R3, UR5 ;  /* 0x0000000503037c20 */ /* 0x004fe20008400000 */
[----:B------:R-:W-:Y:S01]  /*0fb0*/  UMOV UR34, 0x5 ;  /* 0x0000000500227882 */ /* 0x000fe20000000000 */
[----:B----4-:R-:W-:-:S04]  /*0fc0*/  I2FP.F32.U32 R2, UR20 ;  /* 0x0000001400027c45 */ /* 0x010fc80008201000 */
[----:B------:R-:W2:Y:S01]  /*0fd0*/  F2I.U32.TRUNC.NTZ R3, R3 ;  /* 0x0000000300037305 */ /* 0x000ea2000020f000 */
[----:B---3--:R-:W-:Y:S01]  /*0fe0*/  FMUL R2, R2, UR4 ;  /* 0x0000000402027c20 */ /* 0x008fe20008400000 */
[----:B------:R-:W-:Y:S02]  /*0ff0*/  ULOP3.LUT UR5, UR8, 0x2, URZ, 0xc0, !UPT ;  /* 0x0000000208057892 */ /* 0x000fe4000f8ec0ff */
[----:B------:R-:W-:-:S04]  /*1000*/  ULOP3.LUT UR50, UR8, 0x1, URZ, 0xc0, !UPT ;  /* 0x0000000108327892 */ /* 0x000fc8000f8ec0ff */
[----:B------:R-:W3:Y:S01]  /*1010*/  F2I.U32.TRUNC.NTZ R2, R2 ;  /* 0x0000000200027305 */ /* 0x000ee2000020f000 */
[----:B------:R-:W-:Y:S02]  /*1020*/  UISETP.GT.U32.AND UP0, UPT, UR5, 0xffff, UPT ;  /* 0x0000ffff0500788c */ /* 0x000fe4000bf04070 */
[----:B------:R-:W-:Y:S02]  /*1030*/  UISETP.GT.U32.AND UP1, UPT, UR50, 0xffff, UPT ;  /* 0x0000ffff3200788c */ /* 0x000fe4000bf24070 */
[----:B------:R-:W-:Y:S01]  /*1040*/  USEL UR26, UR5, 0xffff, !UP0 ;  /* 0x0000ffff051a7887 */ /* 0x000fe2000c000000 */
[----:B--2---:R-:W-:Y:S01]  /*1050*/  R2UR UR4, R3 ;  /* 0x00000000030472ca */ /* 0x004fe200000e0000 */
[----:B------:R-:W-:Y:S02]  /*1060*/  USHF.R.U32.HI UR32, URZ, 0x1, UR8 ;  /* 0x00000001ff207899 */ /* 0x000fe40008011608 */
[----:B------:R-:W-:Y:S02]  /*1070*/  USHF.L.U32 UR31, UR8, 0x9, URZ ;  /* 0x00000009081f7899 */ /* 0x000fe400080006ff */
[----:B------:R-:W-:-:S02]  /*1080*/  USHF.L.U32 UR30, UR8, 0xc, URZ ;  /* 0x0000000c081e7899 */ /* 0x000fc400080006ff */
[----:B------:R-:W-:Y:S01]  /*1090*/  USEL UR27, UR50, 0xffff, !UP1 ;  /* 0x0000ffff321b7887 */ /* 0x000fe2000c800000 */
[----:B---3--:R-:W-:Y:S02]  /*10a0*/  R2UR UR6, R2 ;  /* 0x00000000020672ca */ /* 0x008fe400000e0000 */
[----:B------:R-:W-:-:S03]  /*10b0*/  PRMT R2, RZ, 0x7610, R2 ;  /* 0x00007610ff027816 */ /* 0x000fc60000000002 */
[----:B------:R-:W-:-:S04]  /*10c0*/  UIADD3 UR5, UPT, UPT, -UR4, URZ, URZ ;  /* 0x000000ff04057290 */ /* 0x000fc8000fffe1ff */
[----:B------:R-:W-:-:S04]  /*10d0*/  UIMAD UR59, UR59, UR5, UR16 ;  /* 0x000000053b3b72a4 */ /* 0x000fc8000f8e0210 */
[----:B------:R-:W-:-:S04]  /*10e0*/  UIADD3 UR4, UPT, UPT, -UR6, URZ, URZ ;  /* 0x000000ff06047290 */ /* 0x000fc8000fffe1ff */
[----:B------:R-:W-:-:S06]  /*10f0*/  UIMAD UR4, UR7, UR4, UR20 ;  /* 0x00000004070472a4 */ /* 0x000fcc000f8e0214 */
[----:B------:R-:W-:Y:S01]  /*1100*/  IMAD.U32 R87, RZ, RZ, UR4 ;  /* 0x00000004ff577e24 */ /* 0x000fe2000f8e00ff */
[----:B-1----:R-:W-:Y:S06]  /*1110*/  BRA.U UP4, `(.L_x_17) ;  /* 0x0000000104407547 */ /* 0x002fec000b800000 */
[----:B------:R-:W-:-:S13]  /*1120*/  R2UR UR4, R87 ;  /* 0x00000000570472ca */ /* 0x000fda00000e0000 */
[----:B------:R-:W-:Y:S02]  /*1130*/  UISETP.NE.AND UP0, UPT, UR4, URZ, UPT ;  /* 0x000000ff0400728c */ /* 0x000fe4000bf05270 */
[----:B------:R-:W-:Y:S02]  /*1140*/  UISETP.NE.AND UP1, UPT, UR4, 0x1, UPT ;  /* 0x000000010400788c */ /* 0x000fe4000bf25270 */
[----:B------:R-:W-:Y:S02]  /*1150*/  UISETP.NE.AND UP2, UPT, UR59, URZ, UP0 ;  /* 0x000000ff3b00728c */ /* 0x000fe40008745270 */
[----:B------:R-:W-:Y:S02]  /*1160*/  USEL UR4, URZ, 0x2, UP0 ;  /* 0x00000002ff047887 */ /* 0x000fe40008000000 */
[----:B------:R-:W-:Y:S02]  /*1170*/  USEL UR8, URZ, 0x1, UP2 ;  /* 0x00000001ff087887 */ /* 0x000fe40009000000 */
[----:B------:R-:W-:-:S02]  /*1180*/  UISETP.NE.AND UP2, UPT, UR59, URZ, UPT ;  /* 0x000000ff3b00728c */ /* 0x000fc4000bf45270 */
[----:B------:R-:W-:Y:S02]  /*1190*/  USEL UR5, URZ, 0x4, UP1 ;  /* 0x00000004ff057887 */ /* 0x000fe40008800000 */
[----:B------:R-:W-:Y:S02]  /*11a0*/  UISETP.NE.AND UP0, UPT, UR59, 0x1, UPT ;  /* 0x000000013b00788c */ /* 0x000fe4000bf05270 */
[----:B------:R-:W-:Y:S02]  /*11b0*/  USEL UR6, URZ, 0x8, UP1 ;  /* 0x00000008ff067887 */ /* 0x000fe40008800000 */
[----:B------:R-:W-:Y:S02]  /*11c0*/  USEL UR7, UR5, 0x4, UP2 ;  /* 0x0000000405077887 */ /* 0x000fe40009000000 */
[----:B------:R-:W-:Y:S02]  /*11d0*/  USEL UR4, UR4, 0x2, UP0 ;  /* 0x0000000204047887 */ /* 0x000fe40008000000 */
[----:B------:R-:W-:-:S02]  /*11e0*/  USEL UR5, UR6, 0x8, UP0 ;  /* 0x0000000806057887 */ /* 0x000fc40008000000 */
[----:B------:R-:W-:-:S04]  /*11f0*/  UIADD3 UR4, UPT, UPT, UR4, UR7, UR8 ;  /* 0x0000000704047290 */ /* 0x000fc8000fffe008 */
[----:B------:R-:W-:-:S06]  /*1200*/  UIADD3 UR4, UPT, UPT, UR4, UR5, URZ ;  /* 0x0000000504047290 */ /* 0x000fcc000fffe0ff */
[----:B------:R-:W-:-:S07]  /*1210*/  MOV R2, UR4 ;  /* 0x0000000400027c02 */ /* 0x000fce0008000f00 */
.L_x_17:
[----:B------:R-:W1:Y:S01]  /*1220*/  S2UR UR36, SR_CTAID.Z ;  /* 0x00000000002479c3 */ /* 0x000e620000002700 */
[----:B------:R-:W-:Y:S01]  /*1230*/  UISETP.GE.AND UP0, UPT, UR21, 0x1, UPT ;  /* 0x000000011500788c */ /* 0x000fe2000bf06270 */
[----:B------:R-:W-:-:S08]  /*1240*/  UMOV UR33, 0x3 ;  /* 0x0000000300217882 */ /* 0x000fd00000000000 */
[----:B------:R-:W-:Y:S05]  /*1250*/  BRA.U !UP0, `(.L_x_18) ;  /* 0x0000000108d47547 */ /* 0x000fea000b800000 */
[----:B------:R-:W2:Y:S01]  /*1260*/  LDCU.128 UR12, c[0x0][0xb10] ;  /* 0x00016200ff0c77ac */ /* 0x000ea20008000c00 */
[----:B------:R-:W3:Y:S01]  /*1270*/  LDCU UR6, c[0x0][0x370] ;  /* 0x00006e00ff0677ac */ /* 0x000ee20008000800 */
[----:B------:R-:W4:Y:S01]  /*1280*/  LDCU UR5, c[0x0][0x374] ;  /* 0x00006e80ff0577ac */ /* 0x000f220008000800 */
[----:B------:R-:W1:Y:S01]  /*1290*/  LDCU UR28, c[0x0][0xb0c] ;  /* 0x00016180ff1c77ac */ /* 0x000e620008000800 */
[----:B------:R-:W1:Y:S01]  /*12a0*/  LDCU UR4, c[0x0][0xb20] ;  /* 0x00016400ff0477ac */ /* 0x000e620008000800 */
[----:B------:R-:W1:Y:S01]  /*12b0*/  LDCU.64 UR8, c[0x0][0xb28] ;  /* 0x00016500ff0877ac */ /* 0x000e620008000a00 */
[----:B--2---:R-:W-:Y:S02]  /*12c0*/  UISETP.NE.AND UP0, UPT, UR14, 0x1, UPT ;  /* 0x000000010e00788c */ /* 0x004fe4000bf05270 */
[----:B----4-:R-:W-:Y:S02]  /*12d0*/  UIMAD.WIDE.U32 UR10, UR5, UR15, URZ ;  /* 0x0000000f050a72a5 */ /* 0x010fe4000f8e00ff */
[----:B---3--:R-:W-:-:S02]  /*12e0*/  UIMAD.WIDE.U32 UR22, UR6, UR12, URZ ;  /* 0x0000000c061672a5 */ /* 0x008fc4000f8e00ff */
[----:B-1----:R-:W-:Y:S02]  /*12f0*/  UISETP.NE.AND UP1, UPT, UR28, 0x1, UPT ;  /* 0x000000011c00788c */ /* 0x002fe4000bf25270 */
[----:B------:R-:W-:Y:S01]  /*1300*/  UISETP.NE.AND UP2, UPT, UR21, 0x1, UPT ;  /* 0x000000011500788c */ /* 0x000fe2000bf45270 */
[----:B------:R-:W-:Y:S02]  /*1310*/  UMOV UR10, UR11 ;  /* 0x0000000b000a7c82 */ /* 0x000fe40008000000 */
[----:B------:R-:W-:Y:S01]  /*1320*/  UMOV UR22, UR23 ;  /* 0x0000001700167c82 */ /* 0x000fe20008000000 */
[----:B------:R-:W-:Y:S02]  /*1330*/  @UP0 USHF.R.U32.HI UR5, URZ, UR4, UR10 ;  /* 0x00000004ff050299 */ /* 0x000fe4000801160a */
[----:B------:R-:W-:Y:S02]  /*1340*/  UIMAD.WIDE.U32 UR24, UR20, UR15, URZ ;  /* 0x0000000f141872a5 */ /* 0x000fe4000f8e00ff */
[----:B------:R-:W-:-:S02]  /*1350*/  UIMAD.WIDE.U32 UR10, UR5, UR8, URZ ;  /* 0x00000008050a72a5 */ /* 0x000fc4000f8e00ff */
[----:B------:R-:W-:Y:S02]  /*1360*/  @UP1 USHF.R.U32.HI UR6, URZ, UR13, UR22 ;  /* 0x0000000dff061299 */ /* 0x000fe40008011616 */
[----:B------:R-:W-:Y:S02]  /*1370*/  UIMAD.WIDE.U32 UR18, UR16, UR12, URZ ;  /* 0x0000000c101272a5 */ /* 0x000fe4000f8e00ff */
[----:B------:R-:W-:Y:S01]  /*1380*/  UIMAD.WIDE.U32 UR22, UR6, UR8, URZ ;  /* 0x00000008061672a5 */ /* 0x000fe2000f8e00ff */
[----:B------:R-:W-:Y:S01]  /*1390*/  UMOV UR24, UR25 ;  /* 0x0000001900187c82 */ /* 0x000fe20008000000 */
[----:B------:R-:W-:Y:S01]  /*13a0*/  UMOV UR10, UR11 ;  /* 0x0000000b000a7c82 */ /* 0x000fe20008000000 */
[----:B------:R-:W-:Y:S02]  /*13b0*/  USHF.R.U32.HI UR24, URZ, UR4, UR24 ;  /* 0x00000004ff187299 */ /* 0x000fe40008011618 */
[----:B------:R-:W-:Y:S02]  /*13c0*/  @UP2 USHF.R.U32.HI UR5, URZ, UR9, UR10 ;  /* 0x00000009ff052299 */ /* 0x000fe4000801160a */
[----:B------:R-:W-:Y:S01]  /*13d0*/  UMOV UR7, UR23 ;  /* 0x0000001700077c82 */ /* 0x000fe20008000000 */
[----:B------:R-:W-:Y:S01]  /*13e0*/  UMOV UR18, UR19 ;  /* 0x0000001300127c82 */ /* 0x000fe20008000000 */
[----:B------:R-:W-:-:S02]  /*13f0*/  @UP2 USHF.R.U32.HI UR6, URZ, UR9, UR7 ;  /* 0x00000009ff062299 */ /* 0x000fc40008011607 */
[----:B------:R-:W-:Y:S02]  /*1400*/  USHF.R.U32.HI UR18, URZ, UR13, UR18 ;  /* 0x0000000dff127299 */ /* 0x000fe40008011612 */
[----:B------:R-:W-:Y:S02]  /*1410*/  USEL UR4, UR20, UR24, !UP0 ;  /* 0x0000001814047287 */ /* 0x000fe4000c000000 */
[----:B------:R-:W-:Y:S02]  /*1420*/  UIMAD UR7, UR5, UR21, URZ ;  /* 0x00000015050772a4 */ /* 0x000fe4000f8e02ff */
[----:B------:R-:W-:Y:S02]  /*1430*/  USEL UR5, UR16, UR18, !UP1 ;  /* 0x0000001210057287 */ /* 0x000fe4000c800000 */
[----:B------:R-:W-:Y:S02]  /*1440*/  UIMAD UR12, UR6, UR21, URZ ;  /* 0x00000015060c72a4 */ /* 0x000fe4000f8e02ff */
[----:B------:R-:W-:-:S02]  /*1450*/  UISETP.GE.AND UP0, UPT, UR4, UR7, UPT ;  /* 0x000000070400728c */ /* 0x000fc4000bf06270 */
[----:B------:R-:W-:Y:S02]  /*1460*/  UIMAD.WIDE.U32 UR10, UR4, UR8, URZ ;  /* 0x00000008040a72a5 */ /* 0x000fe4000f8e00ff */
[----:B------:R-:W-:Y:S02]  /*1470*/  UISETP.GE.OR UP0, UPT, UR5, UR12, UP0 ;  /* 0x0000000c0500728c */ /* 0x000fe40008706670 */
[----:B------:R-:W-:Y:S02]  /*1480*/  UIMAD.WIDE.U32 UR12, UR5, UR8, URZ ;  /* 0x00000008050c72a5 */ /* 0x000fe4000f8e00ff */
[----:B------:R-:W-:Y:S01]  /*1490*/  UIADD3 UR10, UPT, UPT, -UR4, URZ, URZ ;  /* 0x000000ff040a7290 */ /* 0x000fe2000fffe1ff */
[----:B------:R-:W-:Y:S01]  /*14a0*/  UMOV UR8, UR11 ;  /* 0x0000000b00087c82 */ /* 0x000fe20008000000 */
[----:B------:R-:W-:Y:S02]  /*14b0*/  UIADD3 UR11, UPT, UPT, -UR5, URZ, URZ ;  /* 0x000000ff050b7290 */ /* 0x000fe4000fffe1ff */
[----:B------:R-:W-:-:S03]  /*14c0*/  USHF.R.U32.HI UR8, URZ, UR9, UR8 ;  /* 0x00000009ff087299 */ /* 0x000fc60008011608 */
[----:B------:R-:W-:Y:S01]  /*14d0*/  @!UP0 UMOV UR7, UR13 ;  /* 0x0000000d00078c82 */ /* 0x000fe20008000000 */
[----:B------:R-:W-:Y:S02]  /*14e0*/  UIMAD UR20, UR14, UR10, UR20 ;  /* 0x0000000a0e1472a4 */ /* 0x000fe4000f8e0214 */
[----:B------:R-:W-:Y:S02]  /*14f0*/  USEL UR8, UR4, UR8, !UP2 ;  /* 0x0000000804087287 */ /* 0x000fe4000d000000 */
[----:B------:R-:W-:Y:S02]  /*1500*/  @!UP0 USHF.R.U32.HI UR7, URZ, UR9, UR7 ;  /* 0x00000009ff078299 */ /* 0x000fe40008011607 */
[----:B------:R-:W-:Y:S02]  /*1510*/  UIADD3 UR9, UPT, UPT, -UR8, URZ, URZ ;  /* 0x000000ff08097290 */ /* 0x000fe4000fffe1ff */
[----:B------:R-:W-:Y:S02]  /*1520*/  @!UP0 USEL UR7, UR5, UR7, !UP2 ;  /* 0x0000000705078287 */ /* 0x000fe4000d000000 */
[----:B------:R-:W-:-:S02]  /*1530*/  UIMAD UR9, UR21, UR9, UR4 ;  /* 0x00000009150972a4 */ /* 0x000fc4000f8e0204 */
[----:B------:R-:W-:Y:S02]  /*1540*/  @!UP0 UIADD3 UR8, UPT, UPT, UR8, -UR7, URZ ;  /* 0x8000000708088290 */ /* 0x000fe4000fffe0ff */
[----:B------:R-:W-:Y:S02]  /*1550*/  @!UP0 UIMAD UR6, UR9, UR6, UR7 ;  /* 0x00000006090682a4 */ /* 0x000fe4000f8e0207 */
[----:B------:R-:W-:Y:S02]  /*1560*/  @!UP0 UIMAD UR4, UR8, UR21, UR5 ;  /* 0x00000015080482a4 */ /* 0x000fe4000f8e0205 */
[----:B------:R-:W-:Y:S02]  /*1570*/  UIMAD UR16, UR28, UR11, UR16 ;  /* 0x0000000b1c1072a4 */ /* 0x000fe4000f8e0210 */
[----:B------:R-:W-:Y:S01]  /*1580*/  UIMAD UR20, UR4, UR14, UR20 ;  /* 0x0000000e041472a4 */ /* 0x000fe2000f8e0214 */
[----:B------:R-:W-:Y:S02]  /*1590*/  @!UP0 UMOV UR5, UR6 ;  /* 0x0000000600058c82 */ /* 0x000fe40008000000 */
[----:B------:R-:W-:-:S12]  /*15a0*/  UIMAD UR16, UR5, UR28, UR16 ;  /* 0x0000001c051072a4 */ /* 0x000fd8000f8e0210 */
.L_x_18:
[----:B------:R-:W-:Y:S02]  /*15b0*/  UISETP.NE.AND UP1, UPT, UR29, 0x1, UPT ;  /* 0x000000011d00788c */ /* 0x000fe4000bf25270 */
[----:B------:R-:W-:Y:S02]  /*15c0*/  ULOP3.LUT UR27, UR27, 0xffff, URZ, 0xc0, !UPT ;  /* 0x0000ffff1b1b7892 */ /* 0x000fe4000f8ec0ff */
[----:B------:R-:W-:Y:S02]  /*15d0*/  ULOP3.LUT UR26, UR26, 0xffff, URZ, 0xc0, !UPT ;  /* 0x0000ffff1a1a7892 */ /* 0x000fe4000f8ec0ff */
[----:B------:R-:W-:Y:S02]  /*15e0*/  UISETP.NE.AND UP0, UPT, UR17, 0x2, UPT ;  /* 0x000000021100788c */ /* 0x000fe4000bf05270 */
[----:B------:R-:W-:Y:S02]  /*15f0*/  ULOP3.LUT UR31, UR31, 0x400, URZ, 0xc0, !UPT ;  /* 0x000004001f1f7892 */ /* 0x000fe4000f8ec0ff */
[----:B------:R-:W-:-:S02]  /*1600*/  ULOP3.LUT UR30, UR30, 0x1000, URZ, 0xc0, !UPT ;  /* 0x000010001e1e7892 */ /* 0x000fc4000f8ec0ff */
[----:B------:R-:W-:Y:S02]  /*1610*/  USHF.L.U32 UR27, UR34, UR27, URZ ;  /* 0x0000001b221b7299 */ /* 0x000fe400080006ff */
[----:B------:R-:W-:Y:S01]  /*1620*/  USHF.L.U32 UR26, UR33, UR26, URZ ;  /* 0x0000001a211a7299 */ /* 0x000fe200080006ff */
[----:B------:R-:W-:Y:S11]  /*1630*/  BRA.U UP1, `(.L_x_19) ;  /* 0x0000000101447547 */ /* 0x000ff6000b800000 */
[----:B------:R-:W2:Y:S01]  /*1640*/  LDCU.128 UR8, c[0x0][0xb10] ;  /* 0x00016200ff0877ac */ /* 0x000ea20008000c00 */
[----:B------:R-:W3:Y:S01]  /*1650*/  LDCU UR12, c[0x0][0xb0c] ;  /* 0x00016180ff0c77ac */ /* 0x000ee20008000800 */
[----:B------:R-:W4:Y:S01]  /*1660*/  LDCU UR13, c[0x0][0xb20] ;  /* 0x00016400ff0d77ac */ /* 0x000f220008000800 */
[----:B--2---:R-:W-:Y:S02]  /*1670*/  UIMAD.WIDE.U32 UR6, UR16, UR8, URZ ;  /* 0x00000008100672a5 */ /* 0x004fe4000f8e00ff */
[----:B------:R-:W-:Y:S02]  /*1680*/  UIMAD.WIDE.U32 UR4, UR20, UR11, URZ ;  /* 0x0000000b140472a5 */ /* 0x000fe4000f8e00ff */
[----:B---3--:R-:W-:Y:S02]  /*1690*/  UISETP.NE.AND UP2, UPT, UR12, 0x1, UPT ;  /* 0x000000010c00788c */ /* 0x008fe4000bf45270 */
[----:B------:R-:W-:Y:S01]  /*16a0*/  UISETP.NE.AND UP1, UPT, UR10, 0x1, UPT ;  /* 0x000000010a00788c */ /* 0x000fe2000bf25270 */
[----:B------:R-:W-:-:S02]  /*16b0*/  UMOV UR6, UR7 ;  /* 0x0000000700067c82 */ /* 0x000fc40008000000 */
[----:B------:R-:W-:Y:S01]  /*16c0*/  UMOV UR4, UR5 ;  /* 0x0000000500047c82 */ /* 0x000fe20008000000 */
[----:B------:R-:W-:Y:S02]  /*16d0*/  USHF.R.U32.HI UR6, URZ, UR9, UR6 ;  /* 0x00000009ff067299 */ /* 0x000fe40008011606 */
[----:B----4-:R-:W-:Y:S02]  /*16e0*/  USHF.R.U32.HI UR4, URZ, UR13, UR4 ;  /* 0x0000000dff047299 */ /* 0x010fe40008011604 */
[----:B------:R-:W-:Y:S02]  /*16f0*/  USEL UR5, UR16, UR6, !UP2 ;  /* 0x0000000610057287 */ /* 0x000fe4000d000000 */
[----:B------:R-:W-:-:S04]  /*1700*/  USEL UR4, UR20, UR4, !UP1 ;  /* 0x0000000414047287 */ /* 0x000fc8000c800000 */
[----:B------:R-:W-:Y:S02]  /*1710*/  UIADD3 UR6, UPT, UPT, UR5, -UR4, URZ ;  /* 0x8000000405067290 */ /* 0x000fe4000fffe0ff */
[----:B------:R-:W-:Y:S02]  /*1720*/  UIADD3 UR4, UPT, UPT, -UR5, UR4, URZ ;  /* 0x0000000405047290 */ /* 0x000fe4000fffe1ff */
[----:B------:R-:W-:Y:S02]  /*1730*/  UIMAD UR20, UR6, UR10, UR20 ;  /* 0x0000000a061472a4 */ /* 0x000fe4000f8e0214 */
[----:B------:R-:W-:-:S12]  /*1740*/  UIMAD UR16, UR4, UR12, UR16 ;  /* 0x0000000c041072a4 */ /* 0x000fd8000f8e0210 */
.L_x_19:
[----:B------:R-:W-:Y:S05]  /*1750*/  BRA.U !UP5, `(.L_x_20) ;  /* 0x000000010d0c7547 */ /* 0x000fea000b800000 */
[----:B------:R-:W-:Y:S01]  /*1760*/  UCGABAR_WAIT ;  /* 0x0000000000007dc7 */ /* 0x000fe20008000000 */
[----:B------:R-:W-:Y:S01]  /*1770*/  CCTL.IVALL ;  /* 0x00000000ff00798f */ /* 0x000fe20002000000 */
[----:B------:R-:W-:Y:S05]  /*1780*/  BRA `(.L_x_21) ;  /* 0x0000000000047947 */ /* 0x000fea0003800000 */
.L_x_20:
[----:B------:R-:W-:Y:S06]  /*1790*/  BAR.SYNC.DEFER_BLOCKING 0x0 ;  /* 0x0000000000007b1d */ /* 0x000fec0000010000 */
.L_x_21:
[----:B------:R-:W-:Y:S05]  /*17a0*/  BRA.U UP0, `(.L_x_22) ;  /* 0x0000001100ec7547 */ /* 0x000fea000b800000 */
[----:B------:R-:W2:Y:S01]  /*17b0*/  LDCU UR7, c[0x0][0x38c] ;  /* 0x00007180ff0777ac */ /* 0x000ea20008000800 */
[----:B------:R-:W3:Y:S01]  /*17c0*/  S2UR UR8, SR_CgaCtaId ;  /* 0x00000000000879c3 */ /* 0x000ee20000008800 */
[----:B------:R-:W-:Y:S01]  /*17d0*/  PLOP3.LUT P1, PT, PT, PT, UP3, 0x80, 0x8 ;  /* 0x000000000008781c */ /* 0x000fe20003f2f038 */
[----:B------:R-:W-:Y:S01]  /*17e0*/  IMAD.MOV.U32 R12, RZ, RZ, 0x1 ;  /* 0x00000001ff0c7424 */ /* 0x000fe200078e00ff */
[----:B------:R-:W-:Y:S01]  /*17f0*/  UMOV UR21, 0x400 ;  /* 0x0000040000157882 */ /* 0x000fe20000000000 */
[----:B------:R-:W-:Y:S01]  /*1800*/  USHF.L.U32 UR5, UR32, 0x5, URZ ;  /* 0x0000000520057899 */ /* 0x000fe200080006ff */
[----:B------:R-:W-:Y:S01]  /*1810*/  ISETP.EQ.OR P2, PT, R0, RZ, P3 ;  /* 0x000000ff0000720c */ /* 0x000fe20001f42670 */
[----:B------:R-:W-:Y:S01]  /*1820*/  UISETP.NE.AND UP1, UPT, UR17, URZ, UPT ;  /* 0x000000ff1100728c */ /* 0x000fe2000bf25270 */
[----:B------:R-:W-:Y:S02]  /*1830*/  PLOP3.LUT P1, PT, P1, PT, PT, 0x8, 0x80 ;  /* 0x000000000080781c */ /* 0x000fe40000f2e170 */
[----:B------:R-:W-:Y:S01]  /*1840*/  CS2R R10, SRZ ;  /* 0x00000000000a7805 */ /* 0x000fe2000001ff00 */
[----:B------:R-:W-:Y:S01]  /*1850*/  IMAD.MOV.U32 R9, RZ, RZ, RZ ;  /* 0x000000ffff097224 */ /* 0x000fe200078e00ff */
[----:B------:R-:W4:Y:S01]  /*1860*/  LDCU UR43, c[0x0][0x370] ;  /* 0x00006e00ff2b77ac */ /* 0x000f220008000800 */
[----:B------:R-:W-:Y:S01]  /*1870*/  IMAD.MOV.U32 R8, RZ, RZ, 0x1 ;  /* 0x00000001ff087424 */ /* 0x000fe200078e00ff */
[----:B------:R-:W1:Y:S01]  /*1880*/  LDCU.64 UR28, c[0x0][0x348] ;  /* 0x00006900ff1c77ac */ /* 0x000e620008000a00 */
[----:B--2---:R-:W-:-:S02]  /*1890*/  UIADD3 UR6, UPT, UPT, UR7, 0x1f, URZ ;  /* 0x0000001f07067890 */ /* 0x004fc4000fffe0ff */
[----:B------:R-:W-:Y:S02]  /*18a0*/  UIADD3 UR49, UPT, UPT, UR7, 0x3e, URZ ;  /* 0x0000003e07317890 */ /* 0x000fe4000fffe0ff */
[----:B------:R-:W-:Y:S02]  /*18b0*/  USHF.R.S32.HI UR4, URZ, 0x1f, UR6 ;  /* 0x0000001fff047899 */ /* 0x000fe40008011406 */
[----:B---3--:R-:W-:Y:S02]  /*18c0*/  ULEA UR21, UR8, UR21, 0x18 ;  /* 0x0000001508157291 */ /* 0x008fe4000f8ec0ff */
[----:B------:R-:W-:Y:S02]  /*18d0*/  ULEA.HI UR4, UR4, UR6, URZ, 0x5 ;  /* 0x0000000604047291 */ /* 0x000fe4000f8f28ff */
[----:B------:R-:W-:Y:S02]  /*18e0*/  UIADD3 UR6, UPT, UPT, UR7, -0x1, URZ ;  /* 0xffffffff07067890 */ /* 0x000fe4000fffe0ff */
[----:B------:R-:W-:-:S02]  /*18f0*/  USHF.R.S32.HI UR45, URZ, 0x5, UR4 ;  /* 0x00000005ff2d7899 */ /* 0x000fc40008011404 */
[----:B------:R-:W-:Y:S02]  /*1900*/  UISETP.GE.U32.AND UP2, UPT, UR6, -0x3f, UPT ;  /* 0xffffffc10600788c */ /* 0x000fe4000bf46070 */
[----:B------:R-:W-:Y:S01]  /*1910*/  UISETP.LT.U32.AND UP0, UPT, UR45, 0x5, UPT ;  /* 0x000000052d00788c */ /* 0x000fe2000bf01070 */
[----:B------:R-:W2:Y:S03]  /*1920*/  LDCU UR41, c[0x0][0x374] ;  /* 0x00006e80ff2977ac */ /* 0x000ea60008000800 */
[----:B------:R-:W-:Y:S02]  /*1930*/  USEL UR44, UR45, 0x5, UP0 ;  /* 0x000000052d2c7887 */ /* 0x000fe40008000000 */
[----:B------:R-:W-:Y:S02]  /*1940*/  ULOP3.LUT UR46, UR5, 0x20, URZ, 0xe2, !UPT ;  /* 0x00000020052e7892 */ /* 0x000fe4000f8ee2ff */
[----:B------:R-:W-:-:S02]  /*1950*/  UIADD3 UR24, UPT, UPT, UR44, -0x1, URZ ;  /* 0xffffffff2c187890 */ /* 0x000fc4000fffe0ff */
[----:B------:R-:W-:Y:S02]  /*1960*/  @UP2 UIADD3 UR24, UPT, UPT, UR44, URZ, URZ ;  /* 0x000000ff2c182290 */ /* 0x000fe4000fffe0ff */
[----:B------:R-:W-:Y:S02]  /*1970*/  USEL UR25, UR48, 0x2, UP1 ;  /* 0x0000000230197887 */ /* 0x000fe40008800000 */
[----:B------:R-:W-:Y:S02]  /*1980*/  UIADD3 UR38, UPT, UPT, UR21, 0x6400, UR31 ;  /* 0x0000640015267890 */ /* 0x000fe4000fffe01f */
[----:B------:R-:W-:Y:S02]  /*1990*/  UIADD3 UR37, UPT, UPT, UR21, 0x8c00, UR30 ;  /* 0x00008c0015257890 */ /* 0x000fe4000fffe01e */
[----:B------:R-:W-:Y:S02]  /*19a0*/  UIADD3 UR47, UPT, UPT, UR45, -UR44, URZ ;  /* 0x8000002c2d2f7290 */ /* 0x000fe4000fffe0ff */
[----:B------:R-:W-:Y:S01]  /*19b0*/  UIADD3 UR24, UPT, UPT, UR24, 0x1, URZ ;  /* 0x0000000118187890 */ /* 0x000fe2000fffe0ff */
[----:B-12-4-:R-:W-:-:S11]  /*19c0*/  UMOV UR7, URZ ;  /* 0x000000ff00077c82 */ /* 0x016fd60008000000 */
.L_x_42:
[----:B-1----:R-:W1:Y:S02]  /*19d0*/  S2UR UR4, SR_CgaCtaId ;  /* 0x00000000000479c3 */ /* 0x002e640000008800 */
[----:B-1----:R-:W-:-:S09]  /*19e0*/  UISETP.NE.AND UP0, UPT, UR4, URZ, UPT ;  /* 0x000000ff0400728c */ /* 0x002fd2000bf05270 */
[----:B------:R-:W-:Y:S05]  /*19f0*/  BRA.U UP0, `(.L_x_23) ;  /* 0x0000000100287547 */ /* 0x000fea000b800000 */
[----:B------:R-:W-:Y:S02]  /*1a00*/  LEA R0, R9, UR21, 0x3 ;  /* 0x0000001509007c11 */ /* 0x000fe4000f8e18ff */
[----:B------:R-:W-:-:S04]  /*1a10*/  SHF.L.U32 R3, R8, 0x1f, RZ ;  /* 0x0000001f08037819 */ /* 0x000fc800000006ff */
[----:B------:R-:W1:Y:S02]  /*1a20*/  SYNCS.PHASECHK.TRANS64.TRYWAIT P0, [R0+URZ+0x110], R3 ;  /* 0x00011003000075a7 */ /* 0x000e6400080011ff */
[----:B-1----:R-:W-:Y:S05]  /*1a30*/  @!P0 BRA `(.L_x_24) ;  /* 0x0000007c00648947 */ /* 0x002fea0003800000 */
.L_x_133:
[----:B------:R2:W-:Y:S01]  /*1a40*/  SYNCS.ARRIVE.TRANS64.A1T0 RZ, [R0+URZ+0x100], RZ ;  /* 0x000100ff00ff79a7 */ /* 0x0005e200081000ff */
[----:B------:R-:W-:-:S05]  /*1a50*/  VIADD R9, R9, 0x1 ;  /* 0x0000000109097836 */ /* 0x000fca0000000000 */
[----:B------:R-:W-:-:S04]  /*1a60*/  ISETP.NE.AND P0, PT, R9, 0x2, PT ;  /* 0x000000020900780c */ /* 0x000fc80003f05270 */
[----:B-1----:R-:W-:Y:S02]  /*1a70*/  SEL R3, RZ, 0x1, P0 ;  /* 0x00000001ff037807 */ /* 0x002fe40000000000 */
[----:B------:R-:W-:Y:S02]  /*1a80*/  SEL R9, R9, RZ, P0 ;  /* 0x000000ff09097207 */ /* 0x000fe40000000000 */
[----:B------:R-:W-:-:S07]  /*1a90*/  LOP3.LUT R8, R8, R3, RZ, 0x3c, !PT ;  /* 0x0000000308087212 */ /* 0x000fce00078e3cff */
.L_x_23:
[----:B------:R-:W-:Y:S01]  /*1aa0*/  ULEA UR4, UR7, UR21, 0x3 ;  /* 0x0000001507047291 */ /* 0x000fe2000f8e18ff */
[----:B--2---:R-:W-:Y:S01]  /*1ab0*/  SHF.L.U32 R0, R12, 0x1f, RZ ;  /* 0x0000001f0c007819 */ /* 0x004fe200000006ff */
[----:B------:R-:W-:Y:S02]  /*1ac0*/  UISETP.GE.U32.AND UP0, UPT, UR49, 0x3f, UPT ;  /* 0x0000003f3100788c */ /* 0x000fe4000bf06070 */
[----:B------:R-:W-:Y:S02]  /*1ad0*/  ULEA UR11, UR20, UR50, 0x1 ;  /* 0x00000032140b7291 */ /* 0x000fe4000f8e08ff */
[----:B------:R-:W-:Y:S02]  /*1ae0*/  ULEA UR35, UR16, UR46, 0x6 ;  /* 0x0000002e10237291 */ /* 0x000fe4000f8e30ff */
[----:B------:R-:W-:Y:S01]  /*1af0*/  USHF.L.U32 UR11, UR11, 0x7, URZ ;  /* 0x000000070b0b7899 */ /* 0x000fe200080006ff */
[----:B------:R1:W2:Y:S01]  /*1b00*/  SYNCS.PHASECHK.TRANS64.TRYWAIT P0, [UR4+0x28], R0 ;  /* 0x00002800ff0075a7 */ /* 0x0002a20008001104 */
[----:B------:R-:W-:Y:S01]  /*1b10*/  UMOV UR6, URZ ;  /* 0x000000ff00067c82 */ /* 0x000fe20008000000 */
[----:B------:R-:W-:Y:S09]  /*1b20*/  BRA.U !UP0, `(.L_x_25) ;  /* 0x0000000108c07547 */ /* 0x000ff2000b800000 */
[----:B------:R-:W-:Y:S01]  /*1b30*/  UMOV UR13, URZ ;  /* 0x000000ff000d7c82 */ /* 0x000fe20008000000 */
[----:B------:R-:W-:-:S05]  /*1b40*/  UMOV UR4, UR7 ;  /* 0x0000000700047c82 */ /* 0x000fca0008000000 */
.L_x_31:
[----:B------:R-:W-:Y:S01]  /*1b50*/  ULEA UR33, UR4, UR21, 0x3 ;  /* 0x0000001504217291 */ /* 0x000fe2000f8e18ff */
[----:B--2---:R-:W-:Y:S01]  /*1b60*/  @!P3 MOV R2, 0x2800 ;  /* 0x000028000002b802 */ /* 0x004fe20000000f00 */
[----:B--2-4-:R-:W-:Y:S10]  /*1b70*/  @P0 BRA `(.L_x_26) ;  /* 0x00000000000c0947 */ /* 0x014ff40003800000 */
[----:B------:R-:W-:-:S04]  /*1b80*/  SHF.L.U32 R3, R12, 0x1f, RZ ;  /* 0x0000001f0c037819 */ /* 0x000fc800000006ff */
[----:B------:R-:W2:Y:S02]  /*1b90*/  SYNCS.PHASECHK.TRANS64.TRYWAIT P0, [UR33+0x28], R3 ;  /* 0x00002803ff0075a7 */ /* 0x000ea40008001121 */
[----:B--2---:R-:W-:Y:S05]  /*1ba0*/  @!P0 BRA `(.L_x_27) ;  /* 0x0000007c001c8947 */ /* 0x004fea0003800000 */
.L_x_26:
[----:B------:R2:W-:Y:S01]  /*1bb0*/  @!P3 SYNCS.ARRIVE.TRANS64 RZ, [UR33], R2 ;  /* 0x00000002ffffb9a7 */ /* 0x0005e20008000021 */
[----:B------:R-:W-:-:S04]  /*1bc0*/  ULOP3.LUT UR5, UR25, 0x2, URZ, 0xfc, !UPT ;  /* 0x0000000219057892 */ /* 0x000fc8000f8efcff */
[----:B------:R-:W-:-:S09]  /*1bd0*/  UISETP.NE.AND UP0, UPT, UR5, 0x2, UPT ;  /* 0x000000020500788c */ /* 0x000fd2000bf05270 */
[----:B------:R-:W-:Y:S05]  /*1be0*/  BRA.U UP0, `(.L_x_28) ;  /* 0x0000000100047547 */ /* 0x000fea000b800000 */
[----:B------:R-:W-:Y:S05]  /*1bf0*/  BPT.TRAP 0x1 ;  /* 0x000000040000795c */ /* 0x000fea0000300000 */
.L_x_28:
[----:B------:R-:W-:Y:S04]  /*1c00*/  BSSY.RECONVERGENT B0, `(.L_x_29) ;  /* 0x0000003000007945 */ /* 0x000fe80003800200 */
[----:B------:R-:W-:Y:S05]  /*1c10*/  @P2 BRA `(.L_x_30) ;  /* 0x0000000000042947 */ /* 0x000fea0003800000 */
[----:B------:R-:W-:Y:S05]  /*1c20*/  BPT.TRAP 0x1 ;  /* 0x000000040000795c */ /* 0x000fea0000300000 */
.L_x_30:
[----:B------:R-:W-:Y:S05]  /*1c30*/  BSYNC.RECONVERGENT B0 ;  /* 0x0000000000007941 */ /* 0x000fea0003800200 */
.L_x_29:
[----:B------:R-:W-:Y:S02]  /*1c40*/  UIADD3 UR5, UPT, UPT, UR4, 0x1, URZ ;  /* 0x0000000104057890 */ /* 0x000fe4000fffe0ff */
[----:B------:R-:W-:Y:S02]  /*1c50*/  ULEA UR32, UR4, UR31, 0xb ;  /* 0x0000001f04207291 */ /* 0x000fe4000f8e58ff */
[----:B------:R-:W-:Y:S02]  /*1c60*/  UISETP.NE.AND UP0, UPT, UR5, 0x5, UPT ;  /* 0x000000050500788c */ /* 0x000fe4000bf05270 */
[----:B------:R-:W-:Y:S02]  /*1c70*/  ULEA UR8, UR4, UR30, 0xd ;  /* 0x0000001e04087291 */ /* 0x000fe4000f8e68ff */
[----:B------:R-:W-:Y:S02]  /*1c80*/  USEL UR6, URZ, 0x1, UP0 ;  /* 0x00000001ff067887 */ /* 0x000fe40008000000 */
[----:B------:R-:W-:-:S02]  /*1c90*/  USEL UR7, UR5, URZ, UP0 ;  /* 0x000000ff05077287 */ /* 0x000fc40008000000 */
[----:B------:R-:W-:Y:S02]  /*1ca0*/  UIADD3 UR4, UP0, UPT, UR28, 0x180, URZ ;  /* 0x000001801c047890 */ /* 0x000fe4000ff1e0ff */
[----:B------:R-:W-:Y:S01]  /*1cb0*/  ULEA UR5, UR7, UR21, 0x3 ;  /* 0x0000001507057291 */ /* 0x000fe2000f8e18ff */
[----:B------:R-:W-:Y:S01]  /*1cc0*/  LOP3.LUT R12, R12, UR6, RZ, 0x3c, !PT ;  /* 0x000000060c0c7c12 */ /* 0x000fe2000f8e3cff */
[----:B------:R-:W-:Y:S02]  /*1cd0*/  USHF.L.U32 UR34, UR13, 0x5, URZ ;  /* 0x000000050d227899 */ /* 0x000fe400080006ff */
[----:B------:R-:W-:Y:S01]  /*1ce0*/  UIADD3 UR13, UPT, UPT, UR13, 0x1, URZ ;  /* 0x000000010d0d7890 */ /* 0x000fe2000fffe0ff */
[----:B-1----:R-:W-:Y:S01]  /*1cf0*/  SHF.L.U32 R0, R12, 0x1f, RZ ;  /* 0x0000001f0c007819 */ /* 0x002fe200000006ff */
[----:B------:R-:W-:Y:S02]  /*1d00*/  UIADD3 UR14, UP1, UPT, UR28, 0x80, URZ ;  /* 0x000000801c0e7890 */ /* 0x000fe4000ff3e0ff */
[----:B------:R-:W-:Y:S01]  /*1d10*/  UIADD3 UR32, UPT, UPT, UR21, 0x6400, UR32 ;  /* 0x0000640015207890 */ /* 0x000fe2000fffe020 */
[----:B------:R3:W4:Y:S01]  /*1d20*/  SYNCS.PHASECHK.TRANS64.TRYWAIT P0, [UR5+0x28], R0 ;  /* 0x00002800ff0075a7 */ /* 0x0007220008001105 */
[----:B------:R-:W-:-:S02]  /*1d30*/  UIADD3.X UR5, UPT, UPT, URZ, UR29, URZ, UP0, !UPT ;  /* 0x0000001dff057290 */ /* 0x000fc400087fe4ff */
[----:B------:R-:W-:Y:S02]  /*1d40*/  UISETP.NE.AND UP0, UPT, UR13, UR24, UPT ;  /* 0x000000180d00728c */ /* 0x000fe4000bf05270 */
[----:B------:R-:W-:Y:S02]  /*1d50*/  UIADD3.X UR15, UPT, UPT, URZ, UR29, URZ, UP1, !UPT ;  /* 0x0000001dff0f7290 */ /* 0x000fe40008ffe4ff */
[----:B------:R-:W-:Y:S02]  /*1d60*/  UPRMT UR16, URZ, 0x5410, UR27 ;  /* 0x00005410ff107896 */ /* 0x000fe4000800001b */
[----:B------:R-:W-:Y:S02]  /*1d70*/  UIADD3 UR8, UPT, UPT, UR21, 0x8c00, UR8 ;  /* 0x00008c0015087890 */ /* 0x000fe4000fffe008 */
[----:B------:R-:W-:Y:S01]  /*1d80*/  UPRMT UR6, URZ, 0x5410, UR26 ;  /* 0x00005410ff067896 */ /* 0x000fe2000800001a */
[----:B------:R-:W-:Y:S01]  /*1d90*/  UMOV UR18, 0x0 ;  /* 0x0000000000127882 */ /* 0x000fe20000000000 */
[----:B------:R-:W-:Y:S01]  /*1da0*/  UMOV UR19, 0x10000000 ;  /* 0x1000000000137882 */ /* 0x000fe20000000000 */
[----:B------:R-:W-:Y:S01]  /*1db0*/  UMOV UR12, UR36 ;  /* 0x00000024000c7c82 */ /* 0x000fe20008000000 */
[----:B------:R-:W-:Y:S01]  /*1dc0*/  UMOV UR9, UR33 ;  /* 0x0000002100097c82 */ /* 0x000fe20008000000 */
[----:B------:R-:W-:Y:S01]  /*1dd0*/  UMOV UR10, UR34 ;  /* 0x00000022000a7c82 */ /* 0x000fe20008000000 */
[----:B------:R-:W-:Y:S03]  /*1de0*/  UTMALDG.3D.MULTICAST [UR32], [UR14], UR16, desc[UR18] ;  /* 0x000012200e0073b4 */ /* 0x000fe60008011810 */
[----:B------:R1:W-:Y:S02]  /*1df0*/  UTMALDG.3D.MULTICAST [UR8], [UR4], UR6, desc[UR18] ;  /* 0x00001208040073b4 */ /* 0x0003e40008011806 */
[----:B-1----:R-:W-:Y:S01]  /*1e00*/  UMOV UR6, UR24 ;  /* 0x0000001800067c82 */ /* 0x002fe20008000000 */
[----:B------:R-:W-:Y:S01]  /*1e10*/  UMOV UR4, UR7 ;  /* 0x0000000700047c82 */ /* 0x000fe20008000000 */
[----:B---3--:R-:W-:Y:S05]  /*1e20*/  BRA.U UP0, `(.L_x_31) ;  /* 0xfffffffd00487547 */ /* 0x008fea000b83ffff */
.L_x_25:
[----:B------:R-:W-:Y:S01]  /*1e30*/  ULEA UR4, UR7, UR21, 0x3 ;  /* 0x0000001507047291 */ /* 0x000fe2000f8e18ff */
[----:B-1----:R-:W-:Y:S01]  /*1e40*/  SHF.L.U32 R0, R12, 0x1f, RZ ;  /* 0x0000001f0c007819 */ /* 0x002fe200000006ff */
[----:B------:R-:W-:Y:S01]  /*1e50*/  @!P1 SYNCS.ARRIVE.TRANS64.A1T0 RZ, [UR21+0x98], RZ ;  /* 0x000098ffffff99a7 */ /* 0x000fe20008100015 */
[----:B------:R-:W-:-:S06]  /*1e60*/  UISETP.GT.AND UP0, UPT, UR45, UR44, UPT ;  /* 0x0000002c2d00728c */ /* 0x000fcc000bf04270 */
[----:B--2-4-:R1:W2:Y:S03]  /*1e70*/  SYNCS.PHASECHK.TRANS64.TRYWAIT P0, [UR4+0x28], R0 ;  /* 0x00002800ff0075a7 */ /* 0x0142a60008001104 */
[----:B------:R-:W-:Y:S05]  /*1e80*/  BRA.U !UP0, `(.L_x_32) ;  /* 0x0000000108bc7547 */ /* 0x000fea000b800000 */
[----:B------:R-:W-:Y:S01]  /*1e90*/  UIADD3 UR13, UPT, UPT, UR47, UR6, URZ ;  /* 0x000000062f0d7290 */ /* 0x000fe2000fffe0ff */
[----:B------:R-:W-:-:S11]  /*1ea0*/  UMOV UR4, UR7 ;  /* 0x0000000700047c82 */ /* 0x000fd60008000000 */
.L_x_38:
[----:B------:R-:W-:Y:S01]  /*1eb0*/  ULEA UR17, UR4, UR21, 0x3 ;  /* 0x0000001504117291 */ /* 0x000fe2000f8e18ff */
[----:B--2---:R-:W-:Y:S01]  /*1ec0*/  @!P3 MOV R2, 0x2800 ;  /* 0x000028000002b802 */ /* 0x004fe20000000f00 */
[----:B--2-4-:R-:W-:Y:S10]  /*1ed0*/  @P0 BRA `(.L_x_33) ;  /* 0x00000000000c0947 */ /* 0x014ff40003800000 */
[----:B------:R-:W-:-:S04]  /*1ee0*/  SHF.L.U32 R3, R12, 0x1f, RZ ;  /* 0x0000001f0c037819 */ /* 0x000fc800000006ff */
[----:B------:R-:W2:Y:S02]  /*1ef0*/  SYNCS.PHASECHK.TRANS64.TRYWAIT P0, [UR17+0x28], R3 ;  /* 0x00002803ff0075a7 */ /* 0x000ea40008001111 */
[----:B--2---:R-:W-:Y:S05]  /*1f00*/  @!P0 BRA `(.L_x_34) ;  /* 0x00000078005c8947 */ /* 0x004fea0003800000 */
.L_x_33:
[----:B------:R2:W-:Y:S01]  /*1f10*/  @!P3 SYNCS.ARRIVE.TRANS64 RZ, [UR17], R2 ;  /* 0x00000002ffffb9a7 */ /* 0x0005e20008000011 */
[----:B------:R-:W-:-:S04]  /*1f20*/  ULOP3.LUT UR5, UR25, 0x2, URZ, 0xfc, !UPT ;  /* 0x0000000219057892 */ /* 0x000fc8000f8efcff */
[----:B------:R-:W-:-:S09]  /*1f30*/  UISETP.NE.AND UP0, UPT, UR5, 0x2, UPT ;  /* 0x000000020500788c */ /* 0x000fd2000bf05270 */
[----:B------:R-:W-:Y:S05]  /*1f40*/  BRA.U UP0, `(.L_x_35) ;  /* 0x0000000100047547 */ /* 0x000fea000b800000 */
[----:B------:R-:W-:Y:S05]  /*1f50*/  BPT.TRAP 0x1 ;  /* 0x000000040000795c */ /* 0x000fea0000300000 */
.L_x_35:
[----:B------:R-:W-:Y:S04]  /*1f60*/  BSSY.RECONVERGENT B0, `(.L_x_36) ;  /* 0x0000003000007945 */ /* 0x000fe80003800200 */
[----:B------:R-:W-:Y:S05]  /*1f70*/  @P2 BRA `(.L_x_37) ;  /* 0x0000000000042947 */ /* 0x000fea0003800000 */
[----:B------:R-:W-:Y:S05]  /*1f80*/  BPT.TRAP 0x1 ;  /* 0x000000040000795c */ /* 0x000fea0000300000 */
.L_x_37:
[----:B------:R-:W-:Y:S05]  /*1f90*/  BSYNC.RECONVERGENT B0 ;  /* 0x0000000000007941 */ /* 0x000fea0003800200 */
.L_x_36:
[----:B------:R-:W-:Y:S02]  /*1fa0*/  UIADD3 UR5, UPT, UPT, UR4, 0x1, URZ ;  /* 0x0000000104057890 */ /* 0x000fe4000fffe0ff */
[----:B------:R-:W-:Y:S02]  /*1fb0*/  UIADD3 UR14, UP1, UPT, UR28, 0x80, URZ ;  /* 0x000000801c0e7890 */ /* 0x000fe4000ff3e0ff */
[----:B------:R-:W-:Y:S02]  /*1fc0*/  UISETP.NE.AND UP0, UPT, UR5, 0x5, UPT ;  /* 0x000000050500788c */ /* 0x000fe4000bf05270 */
[----:B------:R-:W-:Y:S02]  /*1fd0*/  ULEA UR16, UR4, UR38, 0xb ;  /* 0x0000002604107291 */ /* 0x000fe4000f8e58ff */
[----:B------:R-:W-:Y:S02]  /*1fe0*/  USEL UR8, URZ, 0x1, UP0 ;  /* 0x00000001ff087887 */ /* 0x000fe40008000000 */
[----:B------:R-:W-:-:S02]  /*1ff0*/  USEL UR7, UR5, URZ, UP0 ;  /* 0x000000ff05077287 */ /* 0x000fc40008000000 */
[----:B------:R-:W-:Y:S02]  /*2000*/  UIADD3 UR22, UP0, UPT, UR28, 0x180, URZ ;  /* 0x000001801c167890 */ /* 0x000fe4000ff1e0ff */
[----:B------:R-:W-:Y:S01]  /*2010*/  ULEA UR5, UR7, UR21, 0x3 ;  /* 0x0000001507057291 */ /* 0x000fe2000f8e18ff */
[----:B------:R-:W-:Y:S01]  /*2020*/  LOP3.LUT R12, R12, UR8, RZ, 0x3c, !PT ;  /* 0x000000080c0c7c12 */ /* 0x000fe2000f8e3cff */
[----:B------:R-:W-:Y:S02]  /*2030*/  ULEA UR8, UR4, UR37, 0xd ;  /* 0x0000002504087291 */ /* 0x000fe4000f8e68ff */
[----:B------:R-:W-:Y:S01]  /*2040*/  USHF.L.U32 UR18, UR6, 0x5, URZ ;  /* 0x0000000506127899 */ /* 0x000fe200080006ff */
[----:B-1----:R-:W-:Y:S01]  /*2050*/  SHF.L.U32 R0, R12, 0x1f, RZ ;  /* 0x0000001f0c007819 */ /* 0x002fe200000006ff */
[----:B------:R-:W-:Y:S02]  /*2060*/  UPRMT UR4, URZ, 0x5410, UR27 ;  /* 0x00005410ff047896 */ /* 0x000fe4000800001b */
[----:B------:R-:W-:Y:S01]  /*2070*/  UIADD3.X UR15, UPT, UPT, URZ, UR29, URZ, UP1, !UPT ;  /* 0x0000001dff0f7290 */ /* 0x000fe20008ffe4ff */
[----:B------:R3:W4:Y:S01]  /*2080*/  SYNCS.PHASECHK.TRANS64.TRYWAIT P0, [UR5+0x28], R0 ;  /* 0x00002800ff0075a7 */ /* 0x0007220008001105 */
[----:B------:R-:W-:-:S02]  /*2090*/  UPRMT UR5, URZ, 0x5410, UR26 ;  /* 0x00005410ff057896 */ /* 0x000fc4000800001a */
[----:B------:R-:W-:Y:S01]  /*20a0*/  UIADD3.X UR23, UPT, UPT, URZ, UR29, URZ, UP0, !UPT ;  /* 0x0000001dff177290 */ /* 0x000fe200087fe4ff */
[----:B------:R-:W-:Y:S01]  /*20b0*/  UMOV UR32, 0x0 ;  /* 0x0000000000207882 */ /* 0x000fe20000000000 */
[----:B------:R-:W-:Y:S01]  /*20c0*/  UMOV UR33, 0x10000000 ;  /* 0x1000000000217882 */ /* 0x000fe20000000000 */
[----:B------:R-:W-:Y:S01]  /*20d0*/  UMOV UR19, UR35 ;  /* 0x0000002300137c82 */ /* 0x000fe20008000000 */
[----:B------:R-:W-:Y:S01]  /*20e0*/  UMOV UR20, UR36 ;  /* 0x0000002400147c82 */ /* 0x000fe20008000000 */
[----:B------:R-:W-:Y:S01]  /*20f0*/  UMOV UR12, UR36 ;  /* 0x00000024000c7c82 */ /* 0x000fe20008000000 */
[----:B------:R-:W-:Y:S01]  /*2100*/  UMOV UR9, UR17 ;  /* 0x0000001100097c82 */ /* 0x000fe20008000000 */
[----:B------:R-:W-:Y:S01]  /*2110*/  UMOV UR10, UR18 ;  /* 0x00000012000a7c82 */ /* 0x000fe20008000000 */
[----:B------:R1:W-:Y:S01]  /*2120*/  UTMALDG.3D.MULTICAST [UR16], [UR14], UR4, desc[UR32] ;  /* 0x000020100e0073b4 */ /* 0x0003e20008011804 */
[----:B------:R-:W-:-:S04]  /*2130*/  UIADD3 UR6, UPT, UPT, UR6, 0x1, URZ ;  /* 0x0000000106067890 */ /* 0x000fc8000fffe0ff */
[----:B------:R-:W-:Y:S01]  /*2140*/  UISETP.NE.AND UP0, UPT, UR6, UR13, UPT ;  /* 0x0000000d0600728c */ /* 0x000fe2000bf05270 */
[----:B------:R3:W-:Y:S01]  /*2150*/  UTMALDG.3D.MULTICAST [UR8], [UR22], UR5, desc[UR32] ;  /* 0x00002008160073b4 */ /* 0x0007e20008011805 */
[----:B-1----:R-:W-:-:S07]  /*2160*/  UMOV UR4, UR7 ;  /* 0x0000000700047c82 */ /* 0x002fce0008000000 */
[----:B---3--:R-:W-:Y:S05]  /*2170*/  BRA.U UP0, `(.L_x_38) ;  /* 0xfffffffd004c7547 */ /* 0x008fea000b83ffff */
.L_x_32:
[C---:B------:R-:W-:Y:S01]  /*2180*/  LEA R3, R11.reuse, UR21, 0x3 ;  /* 0x000000150b037c11 */ /* 0x040fe2000f8e18ff */
[----:B------:R-:W-:Y:S01]  /*2190*/  NOP ;  /* 0x0000000000007918 */ /* 0x000fe20000000000 */
[----:B-1----:R-:W-:Y:S02]  /*21a0*/  SHF.L.U32 R0, R10, 0x1f, RZ ;  /* 0x0000001f0a007819 */ /* 0x002fe400000006ff */
[----:B------:R-:W-:Y:S02]  /*21b0*/  LEA R5, R11, UR21, 0x4 ;  /* 0x000000150b057c11 */ /* 0x000fe4000f8e20ff */
[----:B--2-4-:R-:W1:Y:S02]  /*21c0*/  SYNCS.PHASECHK.TRANS64.TRYWAIT P0, [R3+URZ+0xa0], R0 ;  /* 0x0000a000030075a7 */ /* 0x014e6400080011ff */
[----:B-1----:R-:W-:Y:S05]  /*21d0*/  @!P0 BRA `(.L_x_39) ;  /* 0x0000007400c08947 */ /* 0x002fea0003800000 */
.L_x_136:
[----:B------:R-:W2:Y:S01]  /*21e0*/  LDS.128 R4, [R5+0x130] ;  /* 0x0001300005047984 */ /* 0x000ea20000000c00 */
[----:B------:R-:W-:Y:S01]  /*21f0*/  UISETP.GE.AND UP0, UPT, UR42, 0x1, UPT ;  /* 0x000000012a00788c */ /* 0x000fe2000bf06270 */
[----:B------:R-:W-:Y:S01]  /*2200*/  @!PT LDS RZ, [RZ] ;  /* 0x00000000fffff984 */ /* 0x000fe20000000800 */
[----:B------:R-:W-:Y:S01]  /*2210*/  @!PT LDS RZ, [RZ] ;  /* 0x00000000fffff984 */ /* 0x000fe20000000800 */
[----:B------:R-:W-:Y:S01]  /*2220*/  @!PT LDS RZ, [RZ] ;  /* 0x00000000fffff984 */ /* 0x000fe20000000800 */
[----:B------:R-:W-:Y:S01]  /*2230*/  @!PT LDS RZ, [RZ] ;  /* 0x00000000fffff984 */ /* 0x000fe20000000800 */
[----:B------:R3:W-:Y:S06]  /*2240*/  MEMBAR.ALL.CTA ;  /* 0x0000000000007992 */ /* 0x0007ec0000008000 */
[----:B---3--:R-:W3:Y:S01]  /*2250*/  FENCE.VIEW.ASYNC.S ;  /* 0x00000000000073c6 */ /* 0x008ee20000000000 */
[----:B--2---:R-:W-:-:S13]  /*2260*/  LOP3.LUT P0, RZ, R6, 0x1, RZ, 0xc0, !PT ;  /* 0x0000000106ff7812 */ /* 0x004fda000780c0ff */
[----:B---3--:R-:W-:Y:S01]  /*2270*/  VOTEU.ANY UP1, P0 ;  /* 0x0000000000ff7886 */ /* 0x008fe20000020100 */
[----:B------:R-:W-:-:S13]  /*2280*/  PLOP3.LUT P0, PT, PT, PT, UP1, 0x80, 0x8 ;  /* 0x000000000008781c */ /* 0x000fda0003f0f018 */
[----:B-1----:R-:W-:Y:S02]  /*2290*/  @P0 LOP3.LUT R0, R5, 0xffff, RZ, 0xc0, !PT ;  /* 0x0000ffff05000812 */ /* 0x002fe400078ec0ff */
[----:B------:R-:W-:Y:S02]  /*22a0*/  @P0 MOV R2, R4 ;  /* 0x0000000400020202 */ /* 0x000fe40000000f00 */
[----:B------:R-:W-:Y:S01]  /*22b0*/  @P0 R2UR UR5, R0 ;  /* 0x00000000000502ca */ /* 0x000fe200000e0000 */
[----:B------:R-:W-:Y:S01]  /*22c0*/  VIADD R0, R3, 0xb0 ;  /* 0x000000b003007836 */ /* 0x000fe20000000000 */
[----:B------:R-:W-:Y:S02]  /*22d0*/  @P0 SHF.R.U32.HI R4, RZ, 0x10, R5 ;  /* 0x00000010ff040819 */ /* 0x000fe40000011605 */
[----:B------:R-:W-:Y:S02]  /*22e0*/  @P0 R2UR UR6, R2 ;  /* 0x00000000020602ca */ /* 0x000fe400000e0000 */
[----:B------:R-:W-:-:S02]  /*22f0*/  PRMT R0, RZ, 0x654, R0 ;  /* 0x00000654ff007816 */ /* 0x000fc40000000000 */
[----:B------:R-:W-:Y:S02]  /*2300*/  @P0 R2UR UR4, R4 ;  /* 0x00000000040402ca */ /* 0x000fe400000e0000 */
[----:B------:R1:W-:Y:S03]  /*2310*/  SYNCS.ARRIVE.TRANS64.RED.A1T0 RZ, [R0+URZ], RZ ;  /* 0x000000ff00ff79a7 */ /* 0x0003e600081004ff */
[----:B------:R-:W-:-:S04]  /*2320*/  @UP1 UMOV UR39, UR5 ;  /* 0x0000000500271c82 */ /* 0x000fc80008000000 */
[----:B------:R-:W-:-:S04]  /*2330*/  @UP1 UMOV UR40, UR6 ;  /* 0x0000000600281c82 */ /* 0x000fc80008000000 */
[----:B------:R-:W-:Y:S01]  /*2340*/  @UP1 UMOV UR36, UR4 ;  /* 0x0000000400241c82 */ /* 0x000fe20008000000 */
[----:B------:R-:W-:Y:S05]  /*2350*/  BRA.U !UP0, `(.L_x_40) ;  /* 0x0000000108d47547 */ /* 0x000fea000b800000 */
[----:B------:R-:W2:Y:S01]  /*2360*/  LDCU.128 UR12, c[0x0][0xb10] ;  /* 0x00016200ff0c77ac */ /* 0x000ea20008000c00 */
[----:B------:R-:W3:Y:S01]  /*2370*/  LDCU UR22, c[0x0][0xb20] ;  /* 0x00016400ff1677ac */ /* 0x000ee20008000800 */
[----:B------:R-:W4:Y:S01]  /*2380*/  LDCU UR20, c[0x0][0xb0c] ;  /* 0x00016180ff1477ac */ /* 0x000f220008000800 */
[----:B------:R-:W1:Y:S01]  /*2390*/  LDCU.64 UR8, c[0x0][0xb28] ;  /* 0x00016500ff0877ac */ /* 0x000e620008000a00 */
[----:B------:R-:W-:Y:S02]  /*23a0*/  UISETP.NE.AND UP3, UPT, UR42, 0x1, UPT ;  /* 0x000000012a00788c */ /* 0x000fe4000bf65270 */
[----:B--2---:R-:W-:Y:S02]  /*23b0*/  UIMAD.WIDE.U32 UR10, UR41, UR15, URZ ;  /* 0x0000000f290a72a5 */ /* 0x004fe4000f8e00ff */
[----:B------:R-:W-:Y:S02]  /*23c0*/  UIMAD.WIDE.U32 UR4, UR43, UR12, URZ ;  /* 0x0000000c2b0472a5 */ /* 0x000fe4000f8e00ff */
[----:B------:R-:W-:-:S02]  /*23d0*/  UISETP.NE.AND UP0, UPT, UR14, 0x1, UPT ;  /* 0x000000010e00788c */ /* 0x000fc4000bf05270 */
[----:B------:R-:W-:Y:S01]  /*23e0*/  UIMAD.WIDE.U32 UR18, UR39, UR15, URZ ;  /* 0x0000000f271272a5 */ /* 0x000fe2000f8e00ff */
[----:B------:R-:W-:Y:S02]  /*23f0*/  UMOV UR10, UR11 ;  /* 0x0000000b000a7c82 */ /* 0x000fe40008000000 */
[----:B------:R-:W-:Y:S01]  /*2400*/  UMOV UR4, UR5 ;  /* 0x0000000500047c82 */ /* 0x000fe20008000000 */
[----:B---3--:R-:W-:Y:S02]  /*2410*/  USHF.R.U32.HI UR10, URZ, UR22, UR10 ;  /* 0x00000016ff0a7299 */ /* 0x008fe4000801160a */
[----:B----4-:R-:W-:Y:S02]  /*2420*/  UISETP.NE.AND UP2, UPT, UR20, 0x1, UPT ;  /* 0x000000011400788c */ /* 0x010fe4000bf45270 */
[----:B------:R-:W-:Y:S02]  /*2430*/  USHF.R.U32.HI UR4, URZ, UR13, UR4 ;  /* 0x0000000dff047299 */ /* 0x000fe40008011604 */
[----:B------:R-:W-:-:S02]  /*2440*/  USEL UR5, UR41, UR10, !UP0 ;  /* 0x0000000a29057287 */ /* 0x000fc4000c000000 */
[----:B------:R-:W-:Y:S02]  /*2450*/  USEL UR6, UR43, UR4, !UP2 ;  /* 0x000000042b067287 */ /* 0x000fe4000d000000 */
[----:B-1----:R-:W-:Y:S01]  /*2460*/  UIMAD.WIDE.U32 UR10, UR5, UR8, URZ ;  /* 0x00000008050a72a5 */ /* 0x002fe2000f8e00ff */
[----:B------:R-:W-:Y:S01]  /*2470*/  UMOV UR4, UR19 ;  /* 0x0000001300047c82 */ /* 0x000fe20008000000 */
[----:B------:R-:W-:Y:S02]  /*2480*/  UIMAD.WIDE.U32 UR16, UR40, UR12, URZ ;  /* 0x0000000c281072a5 */ /* 0x000fe4000f8e00ff */
[----:B------:R-:W-:-:S03]  /*2490*/  UIMAD.WIDE.U32 UR18, UR6, UR8, URZ ;  /* 0x00000008061272a5 */ /* 0x000fc6000f8e00ff */
[----:B------:R-:W-:Y:S01]  /*24a0*/  UMOV UR10, UR11 ;  /* 0x0000000b000a7c82 */ /* 0x000fe20008000000 */
[----:B------:R-:W-:Y:S02]  /*24b0*/  USHF.R.U32.HI UR4, URZ, UR22, UR4 ;  /* 0x00000016ff047299 */ /* 0x000fe40008011604 */
[----:B------:R-:W-:Y:S01]  /*24c0*/  @UP3 USHF.R.U32.HI UR5, URZ, UR9, UR10 ;  /* 0x00000009ff053299 */ /* 0x000fe2000801160a */
[----:B------:R-:W-:Y:S01]  /*24d0*/  UMOV UR16, UR17 ;  /* 0x0000001100107c82 */ /* 0x000fe20008000000 */
[----:B------:R-:W-:Y:S01]  /*24e0*/  UMOV UR18, UR19 ;  /* 0x0000001300127c82 */ /* 0x000fe20008000000 */
[----:B------:R-:W-:Y:S02]  /*24f0*/  USHF.R.U32.HI UR13, URZ, UR13, UR16 ;  /* 0x0000000dff0d7299 */ /* 0x000fe40008011610 */
[----:B------:R-:W-:Y:S02]  /*2500*/  USEL UR4, UR39, UR4, !UP0 ;  /* 0x0000000427047287 */ /* 0x000fe4000c000000 */
[----:B------:R-:W-:-:S02]  /*2510*/  @UP3 USHF.R.U32.HI UR6, URZ, UR9, UR18 ;  /* 0x00000009ff063299 */ /* 0x000fc40008011612 */
[----:B------:R-:W-:Y:S02]  /*2520*/  UIMAD UR10, UR42, UR5, URZ ;  /* 0x000000052a0a72a4 */ /* 0x000fe4000f8e02ff */
[----:B------:R-:W-:Y:S02]  /*2530*/  USEL UR5, UR40, UR13, !UP2 ;  /* 0x0000000d28057287 */ /* 0x000fe4000d000000 */
[----:B------:R-:W-:Y:S02]  /*2540*/  UIMAD UR12, UR42, UR6, URZ ;  /* 0x000000062a0c72a4 */ /* 0x000fe4000f8e02ff */
[----:B------:R-:W-:Y:S02]  /*2550*/  UISETP.GE.AND UP0, UPT, UR4, UR10, UPT ;  /* 0x0000000a0400728c */ /* 0x000fe4000bf06270 */
[----:B------:R-:W-:Y:S02]  /*2560*/  UIMAD.WIDE.U32 UR10, UR4, UR8, URZ ;  /* 0x00000008040a72a5 */ /* 0x000fe4000f8e00ff */
[----:B------:R-:W-:-:S02]  /*2570*/  UISETP.GE.OR UP0, UPT, UR5, UR12, UP0 ;  /* 0x0000000c0500728c */ /* 0x000fc40008706670 */
        /* <DEDUP_REMOVED lines=19> */
.L_x_40:
[----:B------:R-:W2:Y:S02]  /*26b0*/  LDCU UR4, c[0x0][0xb30] ;  /* 0x00016600ff0477ac */ /* 0x000ea40008000800 */
[----:B--2---:R-:W-:-:S09]  /*26c0*/  UISETP.NE.AND UP0, UPT, UR4, 0x1, UPT ;  /* 0x000000010400788c */ /* 0x004fd2000bf05270 */
[----:B------:R-:W-:Y:S05]  /*26d0*/  BRA.U UP0, `(.L_x_41) ;  /* 0x0000000100447547 */ /* 0x000fea000b800000 */
        /* <DEDUP_REMOVED lines=17> */
.L_x_41:
[----:B------:R-:W-:Y:S01]  /*27f0*/  VIADD R11, R11, 0x1 ;  /* 0x000000010b0b7836 */ /* 0x000fe20000000000 */
[----:B------:R-:W-:Y:S01]  /*2800*/  R2UR UR4, R87 ;  /* 0x00000000570472ca */ /* 0x000fe200000e0000 */
[----:B------:R-:W-:Y:S01]  /*2810*/  UIADD3 UR16, UPT, UPT, UR40, UR59, URZ ;  /* 0x0000003b28107290 */ /* 0x000fe2000fffe0ff */
[----:B------:R-:W-:Y:S02]  /*2820*/  PLOP3.LUT P1, PT, PT, PT, PT, 0x80, 0x8 ;  /* 0x000000000008781c */ /* 0x000fe40003f2f070 */
[----:B------:R-:W-:-:S04]  /*2830*/  ISETP.NE.AND P0, PT, R11, 0x2, PT ;  /* 0x000000020b00780c */ /* 0x000fc80003f05270 */
[----:B------:R-:W-:Y:S02]  /*2840*/  SEL R3, RZ, 0x1, P0 ;  /* 0x00000001ff037807 */ /* 0x000fe40000000000 */
[----:B------:R-:W-:Y:S02]  /*2850*/  SEL R11, R11, RZ, P0 ;  /* 0x000000ff0b0b7207 */ /* 0x000fe40000000000 */
[----:B------:R-:W-:Y:S01]  /*2860*/  LOP3.LUT R10, R10, R3, RZ, 0x3c, !PT ;  /* 0x000000030a0a7212 */ /* 0x000fe200078e3cff */
[----:B------:R-:W-:Y:S01]  /*2870*/  UIADD3 UR20, UPT, UPT, UR39, UR4, URZ ;  /* 0x0000000427147290 */ /* 0x000fe2000fffe0ff */
[----:B------:R-:W-:Y:S11]  /*2880*/  BRA.U UP1, `(.L_x_42) ;  /* 0xfffffff101507547 */ /* 0x000ff6000b83ffff */
[----:B------:R-:W-:Y:S01]  /*2890*/  UIADD3 UR21, UPT, UPT, UR21, 0x28, URZ ;  /* 0x0000002815157890 */ /* 0x000fe2000fffe0ff */
[----:B------:R-:W-:-:S03]  /*28a0*/  SHF.L.U32 R3, R12, 0x1f, RZ ;  /* 0x0000001f0c037819 */ /* 0x000fc600000006ff */
[----:B------:R-:W-:-:S09]  /*28b0*/  ULEA UR4, UR7, UR21, 0x3 ;  /* 0x0000001507047291 */ /* 0x000fd2000f8e18ff */
[----:B------:R-:W2:Y:S02]  /*28c0*/  SYNCS.PHASECHK.TRANS64.TRYWAIT P0, [UR4], R3 ;  /* 0x00000003ff0075a7 */ /* 0x000ea40008001104 */
[----:B--2---:R-:W-:Y:S05]  /*28d0*/  @!P0 BRA `(.L_x_43) ;  /* 0x0000007000148947 */ /* 0x004fea0003800000 */
.L_x_138:
[----:B------:R-:W-:-:S04]  /*28e0*/  UIADD3 UR4, UPT, UPT, UR7, 0x1, URZ ;  /* 0x0000000107047890 */ /* 0x000fc8000fffe0ff */
[----:B------:R-:W-:-:S04]  /*28f0*/  UISETP.NE.AND UP0, UPT, UR4, 0x5, UPT ;  /* 0x000000050400788c */ /* 0x000fc8000bf05270 */
[----:B------:R-:W-:Y:S02]  /*2900*/  USEL UR6, URZ, 0x1, UP0 ;  /* 0x00000001ff067887 */ /* 0x000fe40008000000 */
[----:B------:R-:W-:-:S04]  /*2910*/  USEL UR4, UR4, URZ, UP0 ;  /* 0x000000ff04047287 */ /* 0x000fc80008000000 */
[----:B------:R-:W-:Y:S01]  /*2920*/  ULEA UR5, UR4, UR21, 0x3 ;  /* 0x0000001504057291 */ /* 0x000fe2000f8e18ff */
[----:B------:R-:W-:-:S04]  /*2930*/  LOP3.LUT R2, R12, UR6, RZ, 0x3c, !PT ;  /* 0x000000060c027c12 */ /* 0x000fc8000f8e3cff */
[----:B-1----:R-:W-:-:S04]  /*2940*/  SHF.L.U32 R3, R2, 0x1f, RZ ;  /* 0x0000001f02037819 */ /* 0x002fc800000006ff */
[----:B------:R-:W1:Y:S02]  /*2950*/  SYNCS.PHASECHK.TRANS64.TRYWAIT P0, [UR5], R3 ;  /* 0x00000003ff0075a7 */ /* 0x000e640008001105 */
[----:B-1----:R-:W-:Y:S05]  /*2960*/  @!P0 BRA `(.L_x_44) ;  /* 0x0000007000088947 */ /* 0x002fea0003800000 */
.L_x_140:
        /* <DEDUP_REMOVED lines=9> */
.L_x_142:
        /* <DEDUP_REMOVED lines=9> */
.L_x_144:
[----:B------:R-:W-:-:S04]  /*2a90*/  UIADD3 UR4, UPT, UPT, UR4, 0x1, URZ ;  /* 0x0000000104047890 */ /* 0x000fc8000fffe0ff */
[----:B------:R-:W-:-:S04]  /*2aa0*/  UISETP.NE.AND UP0, UPT, UR4, 0x5, UPT ;  /* 0x000000050400788c */ /* 0x000fc8000bf05270 */
[----:B------:R-:W-:Y:S02]  /*2ab0*/  USEL UR5, URZ, 0x1, UP0 ;  /* 0x00000001ff057887 */ /* 0x000fe40008000000 */
[----:B------:R-:W-:-:S04]  /*2ac0*/  USEL UR4, UR4, URZ, UP0 ;  /* 0x000000ff04047287 */ /* 0x000fc80008000000 */
[----:B------:R-:W-:Y:S01]  /*2ad0*/  ULEA UR4, UR4, UR21, 0x3 ;  /* 0x0000001504047291 */ /* 0x000fe2000f8e18ff */
[----:B-1----:R-:W-:-:S04]  /*2ae0*/  LOP3.LUT R3, R2, UR5, RZ, 0x3c, !PT ;  /* 0x0000000502037c12 */ /* 0x002fc8000f8e3cff */
[----:B------:R-:W-:Y:S01]  /*2af0*/  SHF.L.U32 R3, R3, 0x1f, RZ ;  /* 0x0000001f03037819 */ /* 0x000fe200000006ff */
[----:B------:R-:W-:-:S07]  /*2b00*/  IMAD.U32 R0, RZ, RZ, UR4 ;  /* 0x00000004ff007e24 */ /* 0x000fce000f8e00ff */
.L_x_47:
[----:B-1----:R1:W2:Y:S02]  /*2b10*/  SYNCS.PHASECHK.TRANS64.TRYWAIT P0, [R0+URZ], R3 ;  /* 0x00000003000075a7 */ /* 0x0022a400080011ff */
[----:B--2---:R-:W-:Y:S05]  /*2b20*/  @!P0 NANOSLEEP.SYNCS 0x989680 ;  /* 0x009896800000895d */ /* 0x004fea0003900000 */
[----:B------:R-:W2:Y:S02]  /*2b30*/  @!P0 SYNCS.PHASECHK.TRANS64 P0, [R0+URZ], R3 ;  /* 0x00000003000085a7 */ /* 0x000ea400080010ff */
[----:B--2---:R-:W-:Y:S05]  /*2b40*/  @P0 EXIT ;  /* 0x000000000000094d */ /* 0x004fea0003800000 */
[----:B------:R-:W-:Y:S05]  /*2b50*/  BRA `(.L_x_47) ;  /* 0xfffffffc00ec7947 */ /* 0x000fea000383ffff */
.L_x_22:
[----:B------:R-:W2:Y:S02]  /*2b60*/  S2UR UR4, SR_CgaCtaId ;  /* 0x00000000000479c3 */ /* 0x000ea40000008800 */
[----:B--2---:R-:W-:-:S04]  /*2b70*/  UISETP.NE.AND UP0, UPT, UR4, URZ, UPT ;  /* 0x000000ff0400728c */ /* 0x004fc8000bf05270 */
[----:B------:R-:W-:-:S09]  /*2b80*/  UISETP.NE.OR UP0, UPT, UR17, 0x1, UP0 ;  /* 0x000000011100788c */ /* 0x000fd20008705670 */
[----:B------:R-:W-:Y:S05]  /*2b90*/  BRA.U UP0, `(.L_x_48) ;  /* 0x00000005004c7547 */ /* 0x000fea000b800000 */
[----:B------:R-:W2:Y:S01]  /*2ba0*/  S2UR UR5, SR_CgaCtaId ;  /* 0x00000000000579c3 */ /* 0x000ea20000008800 */
[----:B------:R-:W-:Y:S01]  /*2bb0*/  UMOV UR4, 0x400 ;  /* 0x0000040000047882 */ /* 0x000fe20000000000 */
[----:B------:R-:W-:Y:S01]  /*2bc0*/  ISETP.GE.U32.AND P2, PT, R0, 0x4, PT ;  /* 0x000000040000780c */ /* 0x000fe20003f46070 */
[----:B------:R-:W-:Y:S01]  /*2bd0*/  IMAD.MOV.U32 R12, RZ, RZ, 0x1 ;  /* 0x00000001ff0c7424 */ /* 0x000fe200078e00ff */
[----:B------:R-:W-:Y:S02]  /*2be0*/  CS2R R10, SRZ ;  /* 0x00000000000a7805 */ /* 0x000fe4000001ff00 */
[----:B------:R-:W-:Y:S01]  /*2bf0*/  CS2R R8, SRZ ;  /* 0x0000000000087805 */ /* 0x000fe2000001ff00 */
[----:B--2---:R-:W-:-:S03]  /*2c00*/  ULEA UR6, UR5, UR4, 0x18 ;  /* 0x0000000405067291 */ /* 0x004fc6000f8ec0ff */
[----:B------:R-:W-:-:S09]  /*2c10*/  UMOV UR5, URZ ;  /* 0x000000ff00057c82 */ /* 0x000fd20008000000 */
.L_x_52:
[----:B------:R-:W-:Y:S02]  /*2c20*/  LEA R2, R8, UR6, 0x3 ;  /* 0x0000000608027c11 */ /* 0x000fe4000f8e18ff */
[----:B------:R-:W-:-:S03]  /*2c30*/  SHF.L.U32 R5, R9, 0x1f, RZ ;  /* 0x0000001f09057819 */ /* 0x000fc600000006ff */
[----:B------:R-:W-:Y:S01]  /*2c40*/  VIADD R4, R2, 0x110 ;  /* 0x0000011002047836 */ /* 0x000fe20000000000 */
[----:B------:R-:W2:Y:S02]  /*2c50*/  SYNCS.PHASECHK.TRANS64.TRYWAIT P0, [R2+URZ+0x100], R5 ;  /* 0x00010005020075a7 */ /* 0x000ea400080011ff */
[----:B--2---:R-:W-:Y:S05]  /*2c60*/  @!P0 BRA `(.L_x_49) ;  /* 0x0000006c00908947 */ /* 0x004fea0003800000 */
.L_x_145:
[----:B------:R-:W-:Y:S01]  /*2c70*/  ULEA UR4, UR5, UR6, 0x3 ;  /* 0x0000000605047291 */ /* 0x000fe2000f8e18ff */
[----:B------:R-:W-:Y:S02]  /*2c80*/  PRMT R4, RZ, 0x654, R4 ;  /* 0x00000654ff047816 */ /* 0x000fe40000000004 */
[----:B--2---:R-:W-:Y:S01]  /*2c90*/  SHF.L.U32 R5, R12, 0x1f, RZ ;  /* 0x0000001f0c057819 */ /* 0x004fe200000006ff */
[----:B------:R-:W-:Y:S01]  /*2ca0*/  UIADD3 UR7, UPT, UPT, UR4, 0xa0, URZ ;  /* 0x000000a004077890 */ /* 0x000fe2000fffe0ff */
[----:B------:R2:W-:Y:S05]  /*2cb0*/  SYNCS.ARRIVE.TRANS64.RED.A1T0 RZ, [R4+URZ], RZ ;  /* 0x000000ff04ff79a7 */ /* 0x0005ea00081004ff */
[----:B------:R-:W-:Y:S01]  /*2cc0*/  IMAD.U32 R7, RZ, RZ, UR7 ;  /* 0x00000007ff077e24 */ /* 0x000fe2000f8e00ff */
[----:B------:R-:W3:Y:S04]  /*2cd0*/  SYNCS.PHASECHK.TRANS64.TRYWAIT P0, [UR4+0xb0], R5 ;  /* 0x0000b005ff0075a7 */ /* 0x000ee80008001104 */
[----:B------:R-:W-:Y:S01]  /*2ce0*/  PRMT R6, R0, 0x654, R7 ;  /* 0x0000065400067816 */ /* 0x000fe20000000007 */
[----:B--2---:R-:W-:Y:S01]  /*2cf0*/  @!P2 IMAD.MOV.U32 R4, RZ, RZ, 0x10 ;  /* 0x00000010ff04a424 */ /* 0x004fe200078e00ff */
[----:B---3--:R-:W-:Y:S06]  /*2d00*/  @!P0 BRA `(.L_x_50) ;  /* 0x0000006c007c8947 */ /* 0x008fec0003800000 */
.L_x_147:
[----:B------:R-:W-:Y:S01]  /*2d10*/  ULEA UR8, UR5, UR6, 0x4 ;  /* 0x0000000605087291 */ /* 0x000fe2000f8e20ff */
[----:B------:R-:W-:Y:S01]  /*2d20*/  SEL R3, R6, R3, !P2 ;  /* 0x0000000306037207 */ /* 0x000fe20005000000 */
[----:B------:R-:W-:Y:S01]  /*2d30*/  UIADD3 UR9, UPT, UPT, UR4, 0xa0, URZ ;  /* 0x000000a004097890 */ /* 0x000fe2000fffe0ff */
[----:B--2---:R-:W-:Y:S01]  /*2d40*/  LEA R2, R11, UR6, 0x3 ;  /* 0x000000060b027c11 */ /* 0x004fe2000f8e18ff */
[----:B------:R-:W-:Y:S01]  /*2d50*/  UIADD3 UR8, UPT, UPT, UR8, 0x130, URZ ;  /* 0x0000013008087890 */ /* 0x000fe2000fffe0ff */
[----:B------:R-:W-:Y:S01]  /*2d60*/  SHF.L.U32 R5, R10, 0x1f, RZ ;  /* 0x0000001f0a057819 */ /* 0x000fe200000006ff */
[----:B------:R2:W-:Y:S01]  /*2d70*/  @!P2 SYNCS.ARRIVE.TRANS64.RED RZ, [R3+URZ], R4 ;  /* 0x0000000403ffa9a7 */ /* 0x0005e200080004ff */
[----:B------:R-:W-:Y:S01]  /*2d80*/  UIADD3 UR4, UPT, UPT, UR5, 0x1, URZ ;  /* 0x0000000105047890 */ /* 0x000fe2000fffe0ff */
[----:B------:R-:W-:-:S03]  /*2d90*/  VIADD R8, R8, 0x1 ;  /* 0x0000000108087836 */ /* 0x000fc60000000000 */
[----:B------:R-:W-:Y:S02]  /*2da0*/  UISETP.NE.AND UP0, UPT, UR4, 0x2, UPT ;  /* 0x000000020400788c */ /* 0x000fe4000bf05270 */
[----:B------:R-:W-:Y:S06]  /*2db0*/  UGETNEXTWORKID.BROADCAST [UR8], [UR9] ;  /* 0x00000000080073ca */ /* 0x000fec0008000100 */
[----:B------:R-:W-:Y:S01]  /*2dc0*/  USEL UR7, URZ, 0x1, UP0 ;  /* 0x00000001ff077887 */ /* 0x000fe20008000000 */
[----:B------:R-:W-:Y:S01]  /*2dd0*/  ISETP.NE.AND P0, PT, R8, 0x2, PT ;  /* 0x000000020800780c */ /* 0x000fe20003f05270 */
[----:B------:R-:W-:Y:S01]  /*2de0*/  USEL UR5, UR4, URZ, UP0 ;  /* 0x000000ff04057287 */ /* 0x000fe20008000000 */
[----:B------:R-:W3:Y:S03]  /*2df0*/  SYNCS.PHASECHK.TRANS64.TRYWAIT P1, [R2+URZ+0xa0], R5 ;  /* 0x0000a005020075a7 */ /* 0x000ee600080211ff */
[----:B------:R-:W-:Y:S01]  /*2e00*/  LOP3.LUT R12, R12, UR7, RZ, 0x3c, !PT ;  /* 0x000000070c0c7c12 */ /* 0x000fe2000f8e3cff */
[----:B--23--:R-:W-:Y:S07]  /*2e10*/  @!P1 BRA `(.L_x_51) ;  /* 0x0000006c00509947 */ /* 0x00cfee0003800000 */
.L_x_148:
[C---:B------:R-:W-:Y:S01]  /*2e20*/  LEA R4, R11.reuse, UR6, 0x4 ;  /* 0x000000060b047c11 */ /* 0x040fe2000f8e20ff */
[----:B--2---:R-:W-:Y:S01]  /*2e30*/  VIADD R2, R2, 0xb0 ;  /* 0x000000b002027836 */ /* 0x004fe20000000000 */
[----:B------:R-:W-:Y:S01]  /*2e40*/  SEL R8, R8, RZ, P0 ;  /* 0x000000ff08087207 */ /* 0x000fe20000000000 */
[----:B------:R-:W-:-:S03]  /*2e50*/  VIADD R11, R11, 0x1 ;  /* 0x000000010b0b7836 */ /* 0x000fc60000000000 */
[----:B------:R-:W2:Y:S01]  /*2e60*/  LDS.128 R4, [R4+0x130] ;  /* 0x0001300004047984 */ /* 0x000ea20000000c00 */
[----:B------:R-:W-:Y:S02]  /*2e70*/  PRMT R2, RZ, 0x654, R2 ;  /* 0x00000654ff027816 */ /* 0x000fe40000000002 */
[C---:B------:R-:W-:Y:S01]  /*2e80*/  ISETP.NE.AND P1, PT, R11.reuse, 0x2, PT ;  /* 0x000000020b00780c */ /* 0x040fe20003f25270 */
[----:B------:R-:W-:Y:S01]  /*2e90*/  @!PT LDS RZ, [RZ] ;  /* 0x00000000fffff984 */ /* 0x000fe20000000800 */
[----:B------:R-:W-:Y:S01]  /*2ea0*/  @!PT LDS RZ, [RZ] ;  /* 0x00000000fffff984 */ /* 0x000fe20000000800 */
[----:B------:R-:W-:Y:S01]  /*2eb0*/  @!PT LDS RZ, [RZ] ;  /* 0x00000000fffff984 */ /* 0x000fe20000000800 */
[----:B------:R-:W-:Y:S01]  /*2ec0*/  @!PT LDS RZ, [RZ] ;  /* 0x00000000fffff984 */ /* 0x000fe20000000800 */
[----:B------:R3:W-:Y:S06]  /*2ed0*/  MEMBAR.ALL.CTA ;  /* 0x0000000000007992 */ /* 0x0007ec0000008000 */
[----:B---3--:R-:W3:Y:S01]  /*2ee0*/  FENCE.VIEW.ASYNC.S ;  /* 0x00000000000073c6 */ /* 0x008ee20000000000 */
[----:B------:R-:W-:Y:S01]  /*2ef0*/  SEL R11, R11, RZ, P1 ;  /* 0x000000ff0b0b7207 */ /* 0x000fe20000800000 */
[----:B---3--:R3:W-:Y:S01]  /*2f00*/  SYNCS.ARRIVE.TRANS64.RED.A1T0 RZ, [R2+URZ], RZ ;  /* 0x000000ff02ff79a7 */ /* 0x0087e200081004ff */
[----:B--2---:R-:W-:-:S02]  /*2f10*/  LOP3.LUT P3, RZ, R6, 0x1, RZ, 0xc0, !PT ;  /* 0x0000000106ff7812 */ /* 0x004fc4000786c0ff */
[----:B------:R-:W-:-:S04]  /*2f20*/  SEL R5, RZ, 0x1, P1 ;  /* 0x00000001ff057807 */ /* 0x000fc80000800000 */
[----:B------:R-:W-:Y:S02]  /*2f30*/  LOP3.LUT R10, R10, R5, RZ, 0x3c, !PT ;  /* 0x000000050a0a7212 */ /* 0x000fe400078e3cff */
[----:B---3--:R-:W-:-:S04]  /*2f40*/  SEL R2, RZ, 0x1, P0 ;  /* 0x00000001ff027807 */ /* 0x008fc80000000000 */
[----:B------:R-:W-:Y:S01]  /*2f50*/  LOP3.LUT R9, R9, R2, RZ, 0x3c, !PT ;  /* 0x0000000209097212 */ /* 0x000fe200078e3cff */
[----:B------:R-:W-:Y:S06]  /*2f60*/  @P3 BRA `(.L_x_52) ;  /* 0xfffffffc002c3947 */ /* 0x000fec000383ffff */
[----:B------:R-:W-:Y:S01]  /*2f70*/  ULEA UR4, UR5, UR6, 0x3 ;  /* 0x0000000605047291 */ /* 0x000fe2000f8e18ff */
[----:B------:R-:W-:-:S08]  /*2f80*/  SHF.L.U32 R3, R12, 0x1f, RZ ;  /* 0x0000001f0c037819 */ /* 0x000fd000000006ff */
[----:B------:R-:W2:Y:S02]  /*2f90*/  SYNCS.PHASECHK.TRANS64 P0, [UR4+0xb0], R3 ;  /* 0x0000b003ff0075a7 */ /* 0x000ea40008001004 */
[----:B--2---:R-:W-:Y:S05]  /*2fa0*/  @P0 BRA `(.L_x_53) ;  /* 0x0000000000080947 */ /* 0x004fea0003800000 */
[----:B------:R-:W2:Y:S02]  /*2fb0*/  SYNCS.PHASECHK.TRANS64.TRYWAIT P0, [UR4+0xb0], R3 ;  /* 0x0000b003ff0075a7 */ /* 0x000ea40008001104 */
[----:B--2---:R-:W-:Y:S05]  /*2fc0*/  @!P0 BRA `(.L_x_54) ;  /* 0x0000006800f88947 */ /* 0x004fea0003800000 */
.L_x_53:
[----:B------:R-:W-:-:S04]  /*2fd0*/  UIADD3 UR7, UPT, UPT, UR5, 0x1, URZ ;  /* 0x0000000105077890 */ /* 0x000fc8000fffe0ff */
[----:B------:R-:W-:-:S04]  /*2fe0*/  UISETP.NE.AND UP0, UPT, UR7, 0x2, UPT ;  /* 0x000000020700788c */ /* 0x000fc8000bf05270 */
[----:B------:R-:W-:Y:S02]  /*2ff0*/  USEL UR8, URZ, 0x1, UP0 ;  /* 0x00000001ff087887 */ /* 0x000fe40008000000 */
[----:B------:R-:W-:-:S04]  /*3000*/  USEL UR7, UR7, URZ, UP0 ;  /* 0x000000ff07077287 */ /* 0x000fc80008000000 */
[----:B------:R-:W-:Y:S01]  /*3010*/  ULEA UR7, UR7, UR6, 0x3 ;  /* 0x0000000607077291 */ /* 0x000fe2000f8e18ff */
[----:B--2---:R-:W-:-:S04]  /*3020*/  LOP3.LUT R3, R12, UR8, RZ, 0x3c, !PT ;  /* 0x000000080c037c12 */ /* 0x004fc8000f8e3cff */
[----:B------:R-:W-:-:S04]  /*3030*/  SHF.L.U32 R0, R3, 0x1f, RZ ;  /* 0x0000001f03007819 */ /* 0x000fc800000006ff */
[----:B------:R-:W2:Y:S02]  /*3040*/  SYNCS.PHASECHK.TRANS64 P0, [UR7+0xb0], R0 ;  /* 0x0000b000ff0075a7 */ /* 0x000ea40008001007 */
[----:B-12---:R-:W-:Y:S05]  /*3050*/  @P0 EXIT ;  /* 0x000000000000094d */ /* 0x006fea0003800000 */
[----:B------:R-:W-:Y:S02]  /*3060*/  SHF.L.U32 R3, R3, 0x1f, RZ ;  /* 0x0000001f03037819 */ /* 0x000fe400000006ff */
[----:B------:R-:W-:-:S07]  /*3070*/  MOV R0, UR7 ;  /* 0x0000000700007c02 */ /* 0x000fce0008000f00 */
.L_x_55:
[----:B-1----:R1:W2:Y:S02]  /*3080*/  SYNCS.PHASECHK.TRANS64.TRYWAIT P0, [R0+URZ+0xb0], R3 ;  /* 0x0000b003000075a7 */ /* 0x0022a400080011ff */
[----:B--2---:R-:W-:Y:S05]  /*3090*/  @!P0 NANOSLEEP.SYNCS 0x989680 ;  /* 0x009896800000895d */ /* 0x004fea0003900000 */
[----:B------:R-:W2:Y:S02]  /*30a0*/  @!P0 SYNCS.PHASECHK.TRANS64 P0, [R0+URZ+0xb0], R3 ;  /* 0x0000b003000085a7 */ /* 0x000ea400080010ff */
[----:B--2---:R-:W-:Y:S05]  /*30b0*/  @P0 EXIT ;  /* 0x000000000000094d */ /* 0x004fea0003800000 */
[----:B------:R-:W-:Y:S05]  /*30c0*/  BRA `(.L_x_55) ;  /* 0xfffffffc00ec7947 */ /* 0x000fea000383ffff */
.L_x_48:
[----:B------:R-:W-:Y:S05]  /*30d0*/  BRA.U UP4, `(.L_x_56) ;  /* 0x0000000d04847547 */ /* 0x000fea000b800000 */
[----:B------:R-:W2:Y:S01]  /*30e0*/  S2UR UR7, SR_CgaCtaId ;  /* 0x00000000000779c3 */ /* 0x000ea20000008800 */
[----:B------:R-:W-:Y:S01]  /*30f0*/  UMOV UR4, 0x40 ;  /* 0x0000004000047882 */ /* 0x000fe20000000000 */
[----:B------:R-:W-:Y:S01]  /*3100*/  NOP ;  /* 0x0000000000007918 */ /* 0x000fe20000000000 */
[----:B------:R-:W-:Y:S01]  /*3110*/  UMOV UR6, 0x400 ;  /* 0x0000040000067882 */ /* 0x000fe20000000000 */
[----:B--2---:R-:W-:Y:S02]  /*3120*/  ULEA UR5, UR7, UR4, 0x18 ;  /* 0x0000000407057291 */ /* 0x004fe4000f8ec0ff */
[----:B------:R-:W-:-:S07]  /*3130*/  ULEA UR6, UR7, UR6, 0x18 ;  /* 0x0000000607067291 */ /* 0x000fce000f8ec0ff */
[----:B------:R-:W2:Y:S02]  /*3140*/  LDS.U8 R0, [UR5+0x1c] ;  /* 0x00001c05ff007984 */ /* 0x000ea40008000000 */
[----:B--2---:R-:W-:-:S13]  /*3150*/  ISETP.NE.AND P0, PT, R0, RZ, PT ;  /* 0x000000ff0000720c */ /* 0x004fda0003f05270 */
[----:B------:R-:W-:Y:S05]  /*3160*/  @P0 BRA `(.L_x_57) ;  /* 0x0000000000580947 */ /* 0x000fea0003800000 */
[----:B------:R-:W-:-:S13]  /*3170*/  ELECT P0, URZ, PT ;  /* 0x0000000000ff782f */ /* 0x000fda0003800000 */
[----:B------:R-:W-:Y:S05]  /*3180*/  @!P0 BRA `(.L_x_58) ;  /* 0x0000000000608947 */ /* 0x000fea0003800000 */
[----:B------:R-:W-:Y:S01]  /*3190*/  UMOV UR4, 0x10 ;  /* 0x0000001000047882 */ /* 0x000fe20000000000 */
[----:B------:R-:W-:Y:S01]  /*31a0*/  HFMA2 R0, -RZ, RZ, 0, 5.9604644775390625e-08 ;  /* 0x00000001ff007431 */ /* 0x000fe200000001ff */
[----:B------:R-:W-:-:S03]  /*31b0*/  MOV R3, 0xffff ;  /* 0x0000ffff00037802 */ /* 0x000fc60000000f00 */
[----:B------:R-:W-:Y:S04]  /*31c0*/  DEPBAR.LE SB2, 0x36 ;  /* 0x0000ad800000791a */ /* 0x000fe80000000000 */
[----:B------:R-:W2:Y:S02]  /*31d0*/  UTCATOMSWS.FIND_AND_SET.ALIGN UP0, UR4, UR4 ;  /* 0x00000004000475e3 */ /* 0x000ea40008000800 */
[----:B--2---:R-:W-:Y:S01]  /*31e0*/  MOV R4, UR4 ;  /* 0x0000000400047c02 */ /* 0x004fe20008000f00 */
[----:B------:R-:W-:Y:S06]  /*31f0*/  BRA.U UP0, `(.L_x_59) ;  /* 0x0000000100187547 */ /* 0x000fec000b800000 */
.L_x_60:
[----:B------:R-:W-:Y:S05]  /*3200*/  NANOSLEEP 0x64 ;  /* 0x000000640000795d */ /* 0x000fea0003800000 */
[----:B------:R-:W-:-:S05]  /*3210*/  UMOV UR4, 0x10 ;  /* 0x0000001000047882 */ /* 0x000fca0000000000 */
[----:B------:R-:W-:Y:S04]  /*3220*/  DEPBAR.LE SB2, 0x36 ;  /* 0x0000ad800000791a */ /* 0x000fe80000000000 */
[----:B------:R-:W2:Y:S02]  /*3230*/  UTCATOMSWS.FIND_AND_SET.ALIGN UP0, UR4, UR4 ;  /* 0x00000004000475e3 */ /* 0x000ea40008000800 */
[----:B--2---:R-:W-:Y:S01]  /*3240*/  MOV R4, UR4 ;  /* 0x0000000400047c02 */ /* 0x004fe20008000f00 */
[----:B------:R-:W-:Y:S05]  /*3250*/  BRA.U !UP0, `(.L_x_60) ;  /* 0xfffffffd08e87547 */ /* 0x000fea000b83ffff */
.L_x_59:
[-C--:B------:R-:W-:Y:S02]  /*3260*/  SHF.L.U32 R3, R3, R4.reuse, RZ ;  /* 0x0000000403037219 */ /* 0x080fe400000006ff */
[----:B------:R-:W-:Y:S01]  /*3270*/  SHF.L.U32 R0, R0, R4, RZ ;  /* 0x0000000400007219 */ /* 0x000fe200000006ff */
[----:B------:R-:W-:Y:S02]  /*3280*/  IMAD.SHL.U32 R4, R4, 0x20, RZ ;  /* 0x0000002004047824 */ /* 0x000fe400078e00ff */
[----:B------:R2:W-:Y:S04]  /*3290*/  ATOMS.OR RZ, [UR5+0x14], R3 ;  /* 0x00001403ffff798c */ /* 0x0005e8000b000005 */
[----:B------:R2:W-:Y:S04]  /*32a0*/  ATOMS.OR RZ, [UR5+0x18], R0 ;  /* 0x00001800ffff798c */ /* 0x0005e8000b000005 */
[----:B------:R2:W-:Y:S01]  /*32b0*/  STS [UR6+0x150], R4 ;  /* 0x00015004ff007988 */ /* 0x0005e20008000806 */
[----:B------:R-:W-:Y:S05]  /*32c0*/  BRA `(.L_x_58) ;  /* 0x0000000000107947 */ /* 0x000fea0003800000 */
.L_x_57:
[----:B------:R-:W-:Y:S02]  /*32d0*/  MOV R0, 0xffffffff ;  /* 0xffffffff00007802 */ /* 0x000fe40000000f00 */
[----:B------:R-:W-:-:S03]  /*32e0*/  MOV R4, 0x3310 ;  /* 0x0000331000047802 */ /* 0x000fc60000000f00 */
[----:B------:R2:W-:Y:S04]  /*32f0*/  STS [UR6+0x150], R0 ;  /* 0x00015000ff007988 */ /* 0x0005e80008000806 */
[----:B-12--5:R-:W-:Y:S05]  /*3300*/  CALL.REL.NOINC `($__internal_1_$__cuda_sm10x_tcgen05_guardrail_trap_phase_invalid_during_alloc) ;  /* 0x00000070003c7944 */ /* 0x026fea0003c00000 */
.L_x_58:
[----:B------:R-:W-:Y:S05]  /*3310*/  WARPSYNC.ALL ;  /* 0x0000000000007948 */ /* 0x000fea0003800000 */
[----:B------:R-:W3:Y:S01]  /*3320*/  S2UR UR4, SR_CgaCtaId ;  /* 0x00000000000479c3 */ /* 0x000ee20000008800 */
[----:B------:R-:W-:Y:S01]  /*3330*/  UMOV UR13, 0x400 ;  /* 0x00000400000d7882 */ /* 0x000fe20000000000 */
[----:B------:R-:W-:-:S06]  /*3340*/  NOP ;  /* 0x0000000000007918 */ /* 0x000fcc0000000000 */
[----:B------:R-:W-:Y:S06]  /*3350*/  BAR.ARV 0x6, 0xa0 ;  /* 0x0182800000007b1d */ /* 0x000fec0000002000 */
[----:B------:R-:W4:Y:S01]  /*3360*/  LDCU UR5, c[0x0][0x38c] ;  /* 0x00007180ff0577ac */ /* 0x000f220008000800 */
[----:B------:R-:W-:Y:S01]  /*3370*/  LOP3.LUT R2, R2, 0xffff, RZ, 0xc0, !PT ;  /* 0x0000ffff02027812 */ /* 0x000fe200078ec0ff */
[----:B------:R-:W-:Y:S01]  /*3380*/  IMAD.MOV.U32 R11, RZ, RZ, 0x1 ;  /* 0x00000001ff0b7424 */ /* 0x000fe200078e00ff */
[----:B------:R-:W-:Y:S01]  /*3390*/  CS2R R8, SRZ ;  /* 0x0000000000087805 */ /* 0x000fe2000001ff00 */
[----:B------:R-:W1:Y:S01]  /*33a0*/  LDCU UR8, c[0x0][0x38c] ;  /* 0x00007180ff0877ac */ /* 0x000e620008000800 */
[----:B------:R-:W-:Y:S01]  /*33b0*/  R2UR UR15, R2 ;  /* 0x00000000020f72ca */ /* 0x000fe200000e0000 */
[----:B------:R-:W-:Y:S01]  /*33c0*/  IMAD.MOV.U32 R10, RZ, RZ, RZ ;  /* 0x000000ffff0a7224 */ /* 0x000fe200078e00ff */
[----:B------:R-:W-:Y:S01]  /*33d0*/  UMOV UR18, URZ ;  /* 0x000000ff00127c82 */ /* 0x000fe20008000000 */
[----:B------:R-:W-:Y:S01]  /*33e0*/  UMOV UR10, URZ ;  /* 0x000000ff000a7c82 */ /* 0x000fe20008000000 */
[----:B---3--:R-:W-:Y:S01]  /*33f0*/  ULEA UR13, UR4, UR13, 0x18 ;  /* 0x0000000d040d7291 */ /* 0x008fe2000f8ec0ff */
[----:B------:R-:W-:Y:S01]  /*3400*/  UMOV UR20, 0x0 ;  /* 0x0000000000147882 */ /* 0x000fe20000000000 */
[----:B------:R-:W-:-:S02]  /*3410*/  UMOV UR21, 0x4400010 ;  /* 0x0440001000157882 */ /* 0x000fc40000000000 */
[----:B------:R-:W-:Y:S02]  /*3420*/  UIADD3 UR6, UPT, UPT, UR13, 0x6400, URZ ;  /* 0x000064000d067890 */ /* 0x000fe4000fffe0ff */
[----:B------:R-:W-:Y:S02]  /*3430*/  UIADD3 UR7, UPT, UPT, UR13, 0x8c00, URZ ;  /* 0x00008c000d077890 */ /* 0x000fe4000fffe0ff */
[----:B----4-:R-:W-:Y:S01]  /*3440*/  UIADD3 UR5, UPT, UPT, UR5, 0x1f, URZ ;  /* 0x0000001f05057890 */ /* 0x010fe2000fffe0ff */
[----:B--2---:R-:W2:Y:S01]  /*3450*/  LDS R0, [UR13+0x150] ;  /* 0x0001500dff007984 */ /* 0x004ea20008000800 */
[----:B------:R-:W-:Y:S02]  /*3460*/  USHF.R.U32.HI UR6, URZ, 0x4, UR6 ;  /* 0x00000004ff067899 */ /* 0x000fe40008011606 */
[----:B------:R-:W-:Y:S02]  /*3470*/  USHF.R.S32.HI UR4, URZ, 0x1f, UR5 ;  /* 0x0000001fff047899 */ /* 0x000fe40008011405 */
[----:B------:R-:W-:-:S02]  /*3480*/  ULOP3.LUT UR6, UR6, 0x3fff, URZ, 0xc0, !UPT ;  /* 0x00003fff06067892 */ /* 0x000fc4000f8ec0ff */
[----:B------:R-:W-:Y:S02]  /*3490*/  ULEA.HI UR4, UR4, UR5, URZ, 0x5 ;  /* 0x0000000504047291 */ /* 0x000fe4000f8f28ff */
[----:B------:R-:W-:Y:S02]  /*34a0*/  USHF.R.U32.HI UR5, URZ, 0x4, UR7 ;  /* 0x00000004ff057899 */ /* 0x000fe40008011607 */
[----:B------:R-:W-:Y:S02]  /*34b0*/  USHF.R.S32.HI UR22, URZ, 0x5, UR4 ;  /* 0x00000005ff167899 */ /* 0x000fe40008011404 */
[----:B------:R-:W-:Y:S02]  /*34c0*/  ULOP3.LUT UR5, UR5, 0x3fff, URZ, 0xc0, !UPT ;  /* 0x00003fff05057892 */ /* 0x000fe4000f8ec0ff */
[----:B------:R-:W-:Y:S02]  /*34d0*/  UISETP.LT.AND UP0, UPT, UR22, 0x1, UPT ;  /* 0x000000011600788c */ /* 0x000fe4000bf01270 */
[----:B------:R-:W-:-:S02]  /*34e0*/  ULOP3.LUT UR16, UR6, 0x10000, URZ, 0xfc, !UPT ;  /* 0x0001000006107892 */ /* 0x000fc4000f8efcff */
[----:B------:R-:W-:Y:S02]  /*34f0*/  USEL UR23, UR22, 0x1, !UP0 ;  /* 0x0000000116177887 */ /* 0x000fe4000c000000 */
[----:B------:R-:W-:Y:S02]  /*3500*/  ULOP3.LUT UR17, UR5, 0x10000, URZ, 0xfc, !UPT ;  /* 0x0001000005117892 */ /* 0x000fe4000f8efcff */
[----:B------:R-:W-:Y:S02]  /*3510*/  UIADD3 UR23, UPT, UPT, -UR23, URZ, URZ ;  /* 0x000000ff17177290 */ /* 0x000fe4000fffe1ff */
[----:B-1----:R-:W-:Y:S01]  /*3520*/  UISETP.GE.AND UP4, UPT, UR8, 0x1, UPT ;  /* 0x000000010800788c */ /* 0x002fe2000bf86270 */
[----:B--2---:R-:W-:-:S15]  /*3530*/  R2UR UR24, R0 ;  /* 0x00000000001872ca */ /* 0x004fde00000e0000 */
.L_x_67:
[----:B------:R-:W-:Y:S02]  /*3540*/  LEA R0, R10, UR13, 0x3 ;  /* 0x0000000d0a007c11 */ /* 0x000fe4000f8e18ff */
[----:B------:R-:W-:Y:S02]  /*3550*/  SHF.L.U32 R5, R9, 0x1f, RZ ;  /* 0x0000001f09057819 */ /* 0x000fe400000006ff */
[----:B------:R-:W-:Y:S01]  /*3560*/  PLOP3.LUT P0, PT, PT, PT, UP4, 0x80, 0x8 ;  /* 0x000000000008781c */ /* 0x000fe20003f0f048 */
[----:B------:R-:W-:Y:S01]  /*3570*/  VIADD R3, R0, 0xb0 ;  /* 0x000000b000037836 */ /* 0x000fe20000000000 */
[----:B-1----:R-:W1:Y:S02]  /*3580*/  SYNCS.PHASECHK.TRANS64.TRYWAIT P1, [R0+URZ+0xa0], R5 ;  /* 0x0000a005000075a7 */ /* 0x002e6400080211ff */
[----:B-1-3--:R-:W-:Y:S09]  /*3590*/  @!P1 BRA `(.L_x_61) ;  /* 0x00000064009c9947 */ /* 0x00aff20003800000 */
.L_x_150:
[----:B------:R-:W-:Y:S01]  /*35a0*/  LEA R4, R10, UR13, 0x4 ;  /* 0x0000000d0a047c11 */ /* 0x000fe2000f8e20ff */
[----:B------:R-:W-:Y:S01]  /*35b0*/  @UP4 ULEA UR4, UR10, UR13, 0x3 ;  /* 0x0000000d0a044291 */ /* 0x000fe2000f8e18ff */
[----:B------:R-:W-:Y:S01]  /*35c0*/  PLOP3.LUT P2, PT, PT, PT, PT, 0x80, 0x8 ;  /* 0x000000000008781c */ /* 0x000fe20003f4f070 */
[----:B------:R-:W-:Y:S01]  /*35d0*/  ULEA UR19, UR18, UR13, 0x3 ;  /* 0x0000000d12137291 */ /* 0x000fe2000f8e18ff */
[----:B------:R-:W-:Y:S02]  /*35e0*/  PRMT R3, RZ, 0x654, R3 ;  /* 0x00000654ff037816 */ /* 0x000fe40000000003 */
[----:B-1----:R-:W1:Y:S01]  /*35f0*/  LDS.128 R4, [R4+0x130] ;  /* 0x0001300004047984 */ /* 0x002e620000000c00 */
[----:B------:R-:W-:Y:S02]  /*3600*/  @P0 SHF.L.U32 R2, R8, 0x1f, RZ ;  /* 0x0000001f08020819 */ /* 0x000fe400000006ff */
[----:B------:R-:W-:Y:S01]  /*3610*/  SHF.L.U32 R0, R11, 0x1f, RZ ;  /* 0x0000001f0b007819 */ /* 0x000fe200000006ff */
[----:B------:R-:W-:Y:S01]  /*3620*/  @!PT LDS RZ, [RZ] ;  /* 0x00000000fffff984 */ /* 0x000fe20000000800 */
[----:B------:R-:W-:Y:S01]  /*3630*/  @!PT LDS RZ, [RZ] ;  /* 0x00000000fffff984 */ /* 0x000fe20000000800 */
[----:B------:R-:W-:Y:S01]  /*3640*/  @!PT LDS RZ, [RZ] ;  /* 0x00000000fffff984 */ /* 0x000fe20000000800 */
[----:B------:R-:W-:Y:S01]  /*3650*/  @!PT LDS RZ, [RZ] ;  /* 0x00000000fffff984 */ /* 0x000fe20000000800 */
[----:B------:R2:W-:Y:S06]  /*3660*/  MEMBAR.ALL.CTA ;  /* 0x0000000000007992 */ /* 0x0005ec0000008000 */
[----:B--2---:R-:W2:Y:S02]  /*3670*/  FENCE.VIEW.ASYNC.S ;  /* 0x00000000000073c6 */ /* 0x004ea40000000000 */
[----:B--2---:R2:W-:Y:S01]  /*3680*/  SYNCS.ARRIVE.TRANS64.RED.A1T0 RZ, [R3+URZ], RZ ;  /* 0x000000ff03ff79a7 */ /* 0x0045e200081004ff */
[----:B------:R2:W3:Y:S01]  /*3690*/  @P0 SYNCS.PHASECHK.TRANS64.TRYWAIT P2, [UR4], R2 ;  /* 0x00000002ff0005a7 */ /* 0x0004e20008041104 */
[----:B-1----:R-:W-:Y:S01]  /*36a0*/  LOP3.LUT P1, RZ, R6, 0x1, RZ, 0xc0, !PT ;  /* 0x0000000106ff7812 */ /* 0x002fe2000782c0ff */
[----:B------:R-:W1:Y:S02]  /*36b0*/  SYNCS.PHASECHK.TRANS64.TRYWAIT P0, [UR19+0xe0], R0 ;  /* 0x0000e000ff0075a7 */ /* 0x000e640008001113 */
[----:B-123--:R-:W-:Y:S10]  /*36c0*/  @!P0 BRA `(.L_x_62) ;  /* 0x0000006400648947 */ /* 0x00eff40003800000 */
.L_x_152:
[----:B------:R-:W-:Y:S01]  /*36d0*/  IADD3 R10, PT, PT, R10, 0x1, RZ ;  /* 0x000000010a0a7810 */ /* 0x000fe20007ffe0ff */
[----:B------:R-:W-:Y:S06]  /*36e0*/  BRA.U !UP4, `(.L_x_63) ;  /* 0x000000010ca07547 */ /* 0x000fec000b800000 */
[----:B------:R-:W-:Y:S02]  /*36f0*/  ULEA.HI UR4, UR18, UR18, URZ, 0x1 ;  /* 0x0000001212047291 */ /* 0x000fe4000f8f08ff */
[----:B------:R-:W-:Y:S02]  /*3700*/  UPLOP3.LUT UP2, UPT, UPT, UPT, UPT, 0x40, 0x4 ;  /* 0x000000000004789c */ /* 0x000fe40003f4e870 */
[----:B------:R-:W-:Y:S02]  /*3710*/  USHF.L.U32 UR5, UR4, 0x7, URZ ;  /* 0x0000000704057899 */ /* 0x000fe400080006ff */
[----:B------:R-:W-:Y:S02]  /*3720*/  ULOP3.LUT UR14, UR4, 0xffe, URZ, 0xc0, !UPT ;  /* 0x00000ffe040e7892 */ /* 0x000fe4000f8ec0ff */
[----:B------:R-:W-:Y:S02]  /*3730*/  ULOP3.LUT UR4, UR5, 0xffffff00, URZ, 0xc0, !UPT ;  /* 0xffffff0005047892 */ /* 0x000fe4000f8ec0ff */
[----:B------:R-:W-:-:S02]  /*3740*/  UIADD3 UR14, UPT, UPT, -UR14, UR18, URZ ;  /* 0x000000120e0e7290 */ /* 0x000fc4000fffe1ff */
[----:B------:R-:W-:Y:S01]  /*3750*/  UIADD3 UR4, UPT, UPT, UR24, UR4, URZ ;  /* 0x0000000418047290 */ /* 0x000fe2000fffe0ff */
[----:B------:R-:W-:Y:S01]  /*3760*/  UMOV UR12, UR23 ;  /* 0x00000017000c7c82 */ /* 0x000fe20008000000 */
[----:B------:R-:W-:Y:S02]  /*3770*/  UMOV UR11, UR22 ;  /* 0x00000016000b7c82 */ /* 0x000fe40008000000 */
[----:B------:R-:W-:Y:S01]  /*3780*/  ULEA UR14, UR14, UR4, 0x14 ;  /* 0x000000040e0e7291 */ /* 0x000fe2000f8ea0ff */
[----:B------:R-:W-:-:S11]  /*3790*/  UMOV UR5, UR10 ;  /* 0x0000000a00057c82 */ /* 0x000fd60008000000 */
.L_x_66:
[----:B------:R-:W-:Y:S02]  /*37a0*/  UIADD3 UR12, UPT, UPT, UR12, 0x1, URZ ;  /* 0x000000010c0c7890 */ /* 0x000fe4000fffe0ff */
[----:B--2---:R-:W-:Y:S02]  /*37b0*/  ULEA UR6, UR5, UR13, 0x3 ;  /* 0x0000000d05067291 */ /* 0x004fe4000f8e18ff */
[----:B------:R-:W-:Y:S01]  /*37c0*/  UISETP.NE.AND UP3, UPT, UR12, URZ, UPT ;  /* 0x000000ff0c00728c */ /* 0x000fe2000bf65270 */
[----:B---3--:R-:W-:Y:S10]  /*37d0*/  @P2 BRA `(.L_x_64) ;  /* 0x00000000000c2947 */ /* 0x008ff40003800000 */
[----:B-1----:R-:W-:Y:S04]  /*37e0*/  SHF.L.U32 R3, R8, 0x1f, RZ ;  /* 0x0000001f08037819 */ /* 0x002fe800000006ff */
[----:B------:R-:W1:Y:S02]  /*37f0*/  SYNCS.PHASECHK.TRANS64.TRYWAIT P0, [UR6], R3 ;  /* 0x00000003ff0075a7 */ /* 0x000e640008001106 */
[----:B-1----:R-:W-:Y:S05]  /*3800*/  @!P0 BRA `(.L_x_65) ;  /* 0x00000064002c8947 */ /* 0x002fea0003800000 */
.L_x_64:
[----:B------:R-:W-:Y:S01]  /*3810*/  UISETP.NE.AND UP0, UPT, UR11, 0x1, UPT ;  /* 0x000000010b00788c */ /* 0x000fe2000bf05270 */
[----:B------:R-:W-:Y:S01]  /*3820*/  PLOP3.LUT P2, PT, PT, PT, PT, 0x80, 0x8 ;  /* 0x000000000008781c */ /* 0x000fe20003f4f070 */
[----:B------:R-:W-:Y:S02]  /*3830*/  UIADD3 UR4, UPT, UPT, UR5, 0x1, URZ ;  /* 0x0000000105047890 */ /* 0x000fe4000fffe0ff */
[----:B------:R-:W-:Y:S02]  /*3840*/  ULEA UR8, UR5, UR17, 0x9 ;  /* 0x0000001105087291 */ /* 0x000fe4000f8e48ff */
[----:B------:R-:W-:Y:S01]  /*3850*/  UISETP.NE.AND UP1, UPT, UR4, 0x5, UPT ;  /* 0x000000050400788c */ /* 0x000fe2000bf25270 */
[----:B------:R-:W-:Y:S01]  /*3860*/  PLOP3.LUT P0, PT, PT, PT, UP0, 0x80, 0x8 ;  /* 0x000000000008781c */ /* 0x000fe20003f0f008 */
[----:B------:R-:W-:Y:S02]  /*3870*/  UIADD3 UR11, UPT, UPT, UR11, -0x1, URZ ;  /* 0xffffffff0b0b7890 */ /* 0x000fe4000fffe0ff */
[----:B------:R-:W-:Y:S02]  /*3880*/  USEL UR7, URZ, 0x1, UP1 ;  /* 0x00000001ff077887 */ /* 0x000fe40008800000 */
[----:B------:R-:W-:Y:S01]  /*3890*/  USEL UR10, UR4, URZ, UP1 ;  /* 0x000000ff040a7287 */ /* 0x000fe20008800000 */
[----:B------:R-:W-:Y:S03]  /*38a0*/  UMOV UR9, 0xc0004010 ;  /* 0xc000401000097882 */ /* 0x000fe60000000000 */
[----:B------:R-:W-:Y:S01]  /*38b0*/  @UP0 ULEA UR4, UR10, UR13, 0x3 ;  /* 0x0000000d0a040291 */ /* 0x000fe2000f8e18ff */
[----:B------:R-:W-:Y:S01]  /*38c0*/  LOP3.LUT R8, R8, UR7, RZ, 0x3c, !PT ;  /* 0x0000000708087c12 */ /* 0x000fe2000f8e3cff */
[----:B------:R-:W-:Y:S03]  /*38d0*/  UMOV UR7, 0xc0004010 ;  /* 0xc000401000077882 */ /* 0x000fe60000000000 */
[----:B-1----:R-:W-:Y:S04]  /*38e0*/  @P0 SHF.L.U32 R0, R8, 0x1f, RZ ;  /* 0x0000001f08000819 */ /* 0x002fe800000006ff */
[----:B------:R2:W3:Y:S01]  /*38f0*/  @P0 SYNCS.PHASECHK.TRANS64.TRYWAIT P2, [UR4], R0 ;  /* 0x00000000ff0005a7 */ /* 0x0004e20008041104 */
[----:B------:R-:W-:Y:S02]  /*3900*/  UIADD3 UR4, UPT, UPT, UR6, 0x28, URZ ;  /* 0x0000002806047890 */ /* 0x000fe4000fffe0ff */
[----:B------:R-:W-:Y:S03]  /*3910*/  ULEA UR6, UR5, UR16, 0x7 ;  /* 0x0000001005067291 */ /* 0x000fe6000f8e38ff */
[----:B------:R-:W-:Y:S06]  /*3920*/  UMOV UR5, UR10 ;  /* 0x0000000a00057c82 */ /* 0x000fec0008000000 */
[----:B------:R2:W-:Y:S01]  /*3930*/  UTCQMMA gdesc[UR6], gdesc[UR8], tmem[UR14], tmem[UR20], idesc[UR21], UP2 ;  /* 0x00ff1408060075ea */ /* 0x0005e2000900030e */
[----:B------:R-:W-:Y:S01]  /*3940*/  UPLOP3.LUT UP2, UPT, UPT, UPT, UPT, 0x80, 0x8 ;  /* 0x000000000008789c */ /* 0x000fe20003f4f070 */
[----:B------:R2:W-:Y:S01]  /*3950*/  UTCBAR.MULTICAST [UR4], URZ, UR15 ;  /* 0x000000ff040073e9 */ /* 0x0005e2000800080f */
[----:B------:R-:W-:Y:S09]  /*3960*/  BRA.U UP3, `(.L_x_66) ;  /* 0xfffffffd038c7547 */ /* 0x000ff2000b83ffff */
.L_x_63:
[----:B--2---:R-:W-:Y:S01]  /*3970*/  UIADD3 UR4, UPT, UPT, UR18, 0x1, URZ ;  /* 0x0000000112047890 */ /* 0x004fe2000fffe0ff */
[C---:B------:R-:W-:Y:S01]  /*3980*/  ISETP.NE.AND P0, PT, R10.reuse, 0x2, PT ;  /* 0x000000020a00780c */ /* 0x040fe20003f05270 */
[----:B------:R-:W-:Y:S02]  /*3990*/  UIADD3 UR5, UPT, UPT, UR19, 0xc0, URZ ;  /* 0x000000c013057890 */ /* 0x000fe4000fffe0ff */
[----:B------:R-:W-:Y:S01]  /*39a0*/  UISETP.NE.AND UP0, UPT, UR4, 0x4, UPT ;  /* 0x000000040400788c */ /* 0x000fe2000bf05270 */
[----:B-1----:R-:W-:Y:S02]  /*39b0*/  SEL R0, RZ, 0x1, P0 ;  /* 0x00000001ff007807 */ /* 0x002fe40000000000 */
[----:B------:R-:W-:Y:S01]  /*39c0*/  SEL R10, R10, RZ, P0 ;  /* 0x000000ff0a0a7207 */ /* 0x000fe20000000000 */
[----:B------:R-:W-:Y:S01]  /*39d0*/  USEL UR6, URZ, 0x1, UP0 ;  /* 0x00000001ff067887 */ /* 0x000fe20008000000 */
[----:B------:R-:W-:Y:S01]  /*39e0*/  LOP3.LUT R9, R9, R0, RZ, 0x3c, !PT ;  /* 0x0000000009097212 */ /* 0x000fe200078e3cff */
[----:B------:R-:W-:Y:S01]  /*39f0*/  USEL UR18, UR4, URZ, UP0 ;  /* 0x000000ff04127287 */ /* 0x000fe20008000000 */
[----:B------:R1:W-:Y:S03]  /*3a00*/  UTCBAR [UR5], URZ ;  /* 0x000000ff050073e9 */ /* 0x0003e600080000ff */
[----:B------:R-:W-:Y:S01]  /*3a10*/  LOP3.LUT R11, R11, UR6, RZ, 0x3c, !PT ;  /* 0x000000060b0b7c12 */ /* 0x000fe2000f8e3cff */
[----:B------:R-:W-:Y:S07]  /*3a20*/  @P1 BRA `(.L_x_67) ;  /* 0xfffffff800c41947 */ /* 0x000fee000383ffff */
[----:B------:R-:W2:Y:S01]  /*3a30*/  S2UR UR8, SR_CgaCtaId ;  /* 0x00000000000879c3 */ /* 0x000ea20000008800 */
[----:B------:R-:W-:Y:S01]  /*3a40*/  ELECT P0, URZ, PT ;  /* 0x0000000000ff782f */ /* 0x000fe20003800000 */
[----:B------:R-:W-:Y:S01]  /*3a50*/  IMAD.MOV.U32 R0, RZ, RZ, 0x1 ;  /* 0x00000001ff007424 */ /* 0x000fe200078e00ff */
[----:B------:R-:W-:Y:S01]  /*3a60*/  UIADD3 UR13, UPT, UPT, UR13, 0xe0, URZ ;  /* 0x000000e00d0d7890 */ /* 0x000fe2000fffe0ff */
[----:B------:R-:W-:Y:S01]  /*3a70*/  SHF.L.U32 R3, R11, 0x1f, RZ ;  /* 0x0000001f0b037819 */ /* 0x000fe200000006ff */
[----:B------:R-:W-:-:S03]  /*3a80*/  UMOV UR4, 0x40 ;  /* 0x0000004000047882 */ /* 0x000fc60000000000 */
[----:B------:R-:W-:Y:S01]  /*3a90*/  UVIRTCOUNT.DEALLOC.SMPOOL 0x80 ;  /* 0x000000800000784c */ /* 0x000fe20000000000 */
[----:B--2---:R-:W-:Y:S02]  /*3aa0*/  ULEA UR8, UR8, UR4, 0x18 ;  /* 0x0000000408087291 */ /* 0x004fe4000f8ec0ff */
[----:B------:R-:W-:-:S07]  /*3ab0*/  ULEA UR4, UR18, UR13, 0x3 ;  /* 0x0000000d12047291 */ /* 0x000fce000f8e18ff */
[----:B------:R2:W-:Y:S02]  /*3ac0*/  @P0 STS.U8 [UR8+0x1c], R0 ;  /* 0x00001c00ff000988 */ /* 0x0005e40008000008 */
[----:B------:R-:W4:Y:S02]  /*3ad0*/  SYNCS.PHASECHK.TRANS64.TRYWAIT P0, [UR4], R3 ;  /* 0x00000003ff0075a7 */ /* 0x000f240008001104 */
[----:B--2-4-:R-:W-:Y:S05]  /*3ae0*/  @!P0 BRA `(.L_x_68) ;  /* 0x00000060008c8947 */ /* 0x014fea0003800000 */
.L_x_155:
[----:B------:R-:W-:-:S04]  /*3af0*/  UIADD3 UR4, UPT, UPT, UR18, 0x1, URZ ;  /* 0x0000000112047890 */ /* 0x000fc8000fffe0ff */
[----:B------:R-:W-:-:S04]  /*3b00*/  UISETP.NE.AND UP0, UPT, UR4, 0x4, UPT ;  /* 0x000000040400788c */ /* 0x000fc8000bf05270 */
[----:B------:R-:W-:Y:S02]  /*3b10*/  USEL UR6, URZ, 0x1, UP0 ;  /* 0x00000001ff067887 */ /* 0x000fe40008000000 */
[----:B------:R-:W-:-:S04]  /*3b20*/  USEL UR4, UR4, URZ, UP0 ;  /* 0x000000ff04047287 */ /* 0x000fc80008000000 */
[----:B-1----:R-:W-:Y:S01]  /*3b30*/  ULEA UR5, UR4, UR13, 0x3 ;  /* 0x0000000d04057291 */ /* 0x002fe2000f8e18ff */
[----:B------:R-:W-:-:S04]  /*3b40*/  LOP3.LUT R2, R11, UR6, RZ, 0x3c, !PT ;  /* 0x000000060b027c12 */ /* 0x000fc8000f8e3cff */
[----:B--2---:R-:W-:-:S04]  /*3b50*/  SHF.L.U32 R3, R2, 0x1f, RZ ;  /* 0x0000001f02037819 */ /* 0x004fc800000006ff */
[----:B------:R-:W1:Y:S02]  /*3b60*/  SYNCS.PHASECHK.TRANS64.TRYWAIT P0, [UR5], R3 ;  /* 0x00000003ff0075a7 */ /* 0x000e640008001105 */
[----:B-1----:R-:W-:Y:S05]  /*3b70*/  @!P0 BRA `(.L_x_69) ;  /* 0x0000006000808947 */ /* 0x002fea0003800000 */
.L_x_157:
        /* <DEDUP_REMOVED lines=9> */
.L_x_159:
[----:B------:R-:W-:-:S04]  /*3c10*/  UIADD3 UR4, UPT, UPT, UR4, 0x1, URZ ;  /* 0x0000000104047890 */ /* 0x000fc8000fffe0ff */
[----:B------:R-:W-:-:S04]  /*3c20*/  UISETP.NE.AND UP0, UPT, UR4, 0x4, UPT ;  /* 0x000000040400788c */ /* 0x000fc8000bf05270 */
[----:B------:R-:W-:Y:S02]  /*3c30*/  USEL UR5, URZ, 0x1, UP0 ;  /* 0x00000001ff057887 */ /* 0x000fe40008000000 */
[----:B------:R-:W-:-:S04]  /*3c40*/  USEL UR4, UR4, URZ, UP0 ;  /* 0x000000ff04047287 */ /* 0x000fc80008000000 */
[----:B------:R-:W-:Y:S01]  /*3c50*/  ULEA UR4, UR4, UR13, 0x3 ;  /* 0x0000000d04047291 */ /* 0x000fe2000f8e18ff */
[----:B-1----:R-:W-:-:S04]  /*3c60*/  LOP3.LUT R3, R2, UR5, RZ, 0x3c, !PT ;  /* 0x0000000502037c12 */ /* 0x002fc8000f8e3cff */
[----:B------:R-:W-:-:S04]  /*3c70*/  SHF.L.U32 R3, R3, 0x1f, RZ ;  /* 0x0000001f03037819 */ /* 0x000fc800000006ff */
[----:B------:R-:W1:Y:S02]  /*3c80*/  SYNCS.PHASECHK.TRANS64.TRYWAIT P0, [UR4], R3 ;  /* 0x00000003ff0075a7 */ /* 0x000e640008001104 */
[----:B-1----:R-:W-:Y:S05]  /*3c90*/  @!P0 BRA `(.L_x_71) ;  /* 0x0000006000688947 */ /* 0x002fea0003800000 */
.L_x_161:
[----:B------:R-:W-:Y:S01]  /*3ca0*/  NOP ;  /* 0x0000000000007918 */ /* 0x000fe20000000000 */
[----:B-1----:R-:W1:Y:S01]  /*3cb0*/  LDS R0, [UR8+0x14] ;  /* 0x00001408ff007984 */ /* 0x002e620008000800 */
[----:B------:R-:W-:Y:S01]  /*3cc0*/  ULOP3.LUT UR4, UR24, 0xffff, URZ, 0xc0, !UPT ;  /* 0x0000ffff18047892 */ /* 0x000fe2000f8ec0ff */
[----:B------:R-:W-:Y:S01]  /*3cd0*/  UMOV UR5, 0xffff ;  /* 0x0000ffff00057882 */ /* 0x000fe20000000000 */
[----:B------:R-:W-:Y:S02]  /*3ce0*/  UMOV UR6, 0x1 ;  /* 0x0000000100067882 */ /* 0x000fe40000000000 */
[----:B------:R-:W-:-:S04]  /*3cf0*/  USHF.R.U32.HI UR4, URZ, 0x5, UR4 ;  /* 0x00000005ff047899 */ /* 0x000fc80008011604 */
[----:B------:R-:W-:Y:S02]  /*3d00*/  USHF.L.U32 UR5, UR5, UR4, URZ ;  /* 0x0000000405057299 */ /* 0x000fe400080006ff */
[----:B------:R-:W-:-:S04]  /*3d10*/  USHF.L.U32 UR4, UR6, UR4, URZ ;  /* 0x0000000406047299 */ /* 0x000fc800080006ff */
[----:B-1----:R-:W-:-:S04]  /*3d20*/  LOP3.LUT R0, R0, UR5, RZ, 0xc0, !PT ;  /* 0x0000000500007c12 */ /* 0x002fc8000f8ec0ff */
[----:B------:R-:W-:-:S13]  /*3d30*/  ISETP.NE.AND P0, PT, R0, UR5, PT ;  /* 0x0000000500007c0c */ /* 0x000fda000bf05270 */
[----:B------:R-:W-:Y:S05]  /*3d40*/  @P0 BRA `(.L_x_72) ;  /* 0x0000000000580947 */ /* 0x000fea0003800000 */
[----:B------:R-:W1:Y:S02]  /*3d50*/  LDS R0, [UR8+0x18] ;  /* 0x00001808ff007984 */ /* 0x000e640008000800 */
[----:B-1----:R-:W-:-:S04]  /*3d60*/  LOP3.LUT R0, R0, UR4, RZ, 0xc0, !PT ;  /* 0x0000000400007c12 */ /* 0x002fc8000f8ec0ff */
[----:B------:R-:W-:-:S13]  /*3d70*/  ISETP.NE.AND P0, PT, R0, UR4, PT ;  /* 0x0000000400007c0c */ /* 0x000fda000bf05270 */
[----:B------:R-:W-:Y:S05]  /*3d80*/  @P0 BRA `(.L_x_73) ;  /* 0x00000000003c0947 */ /* 0x000fea0003800000 */
[----:B------:R-:W1:Y:S01]  /*3d90*/  S2R R2, SR_LANEID ;  /* 0x0000000000027919 */ /* 0x000e620000000000 */
[----:B------:R-:W-:Y:S01]  /*3da0*/  ULOP3.LUT UR5, URZ, UR5, URZ, 0x33, !UPT ;  /* 0x00000005ff057292 */ /* 0x000fe2000f8e33ff */
[----:B------:R-:W-:Y:S01]  /*3db0*/  LOP3.LUT R4, RZ, UR4, RZ, 0x33, !PT ;  /* 0x00000004ff047c12 */ /* 0x000fe2000f8e33ff */
[----:B------:R-:W-:Y:S02]  /*3dc0*/  VOTEU.ANY UR4, UPT, PT ;  /* 0x0000000000047886 */ /* 0x000fe400038e0100 */
[----:B------:R-:W-:Y:S01]  /*3dd0*/  UFLO.U32 UR4, UR4 ;  /* 0x00000004000472bd */ /* 0x000fe200080e0000 */
[----:B------:R-:W2:Y:S01]  /*3de0*/  REDUX UR6, R4 ;  /* 0x00000000040673c4 */ /* 0x000ea20000000000 */
[----:B------:R-:W-:-:S06]  /*3df0*/  IMAD.U32 R0, RZ, RZ, UR5 ;  /* 0x00000005ff007e24 */ /* 0x000fcc000f8e00ff */
[----:B------:R4:W-:Y:S01]  /*3e00*/  UTCATOMSWS.AND URZ, UR5 ;  /* 0x0000000500ff79e3 */ /* 0x0009e20008000000 */
[----:B------:R-:W3:Y:S01]  /*3e10*/  REDUX UR7, R0 ;  /* 0x00000000000773c4 */ /* 0x000ee20000000000 */
[----:B-1----:R-:W-:Y:S01]  /*3e20*/  ISETP.EQ.U32.AND P0, PT, R2, UR4, PT ;  /* 0x0000000402007c0c */ /* 0x002fe2000bf02070 */
[----:B--2---:R-:W-:Y:S01]  /*3e30*/  IMAD.U32 R2, RZ, RZ, UR6 ;  /* 0x00000006ff027e24 */ /* 0x004fe2000f8e00ff */
[----:B---3--:R-:W-:-:S11]  /*3e40*/  MOV R3, UR7 ;  /* 0x0000000700037c02 */ /* 0x008fd60008000f00 */
[----:B------:R4:W-:Y:S04]  /*3e50*/  @P0 ATOMS.AND RZ, [UR8+0x14], R3 ;  /* 0x00001403ffff098c */ /* 0x0009e8000a800008 */
[----:B------:R4:W-:Y:S01]  /*3e60*/  @P0 ATOMS.AND RZ, [UR8+0x18], R2 ;  /* 0x00001802ffff098c */ /* 0x0009e2000a800008 */
[----:B------:R-:W-:Y:S05]  /*3e70*/  BRA `(.L_x_74) ;  /* 0x0000000000147947 */ /* 0x000fea0003800000 */
.L_x_73:
[----:B------:R-:W-:Y:S02]  /*3e80*/  MOV R2, 0x3ea0 ;  /* 0x00003ea000027802 */ /* 0x000fe40000000f00 */
[----:B---3-5:R-:W-:Y:S05]  /*3e90*/  CALL.REL.NOINC `($__internal_0_$__cuda_sm10x_tcgen05_guardrail_trap_col_being_dealloced_not_returned_by_alloc) ;  /* 0x00000064004c7944 */ /* 0x028fea0003c00000 */
[----:B------:R-:W-:Y:S05]  /*3ea0*/  BRA `(.L_x_74) ;  /* 0x0000000000087947 */ /* 0x000fea0003800000 */
.L_x_72:
[----:B------:R-:W-:Y:S02]  /*3eb0*/  MOV R2, 0x3ed0 ;  /* 0x00003ed000027802 */ /* 0x000fe40000000f00 */
[----:B---3-5:R-:W-:Y:S05]  /*3ec0*/  CALL.REL.NOINC `($__internal_2_$__cuda_sm10x_tcgen05_guardrail_trap_unallocated_columns_being_dealloced) ;  /* 0x0000006400587944 */ /* 0x028fea0003c00000 */
.L_x_74:
[----:B------:R-:W-:Y:S01]  /*3ed0*/  NOP ;  /* 0x0000000000007918 */ /* 0x000fe20000000000 */
[----:B----4-:R-:W-:Y:S05]  /*3ee0*/  EXIT ;  /* 0x000000000000794d */ /* 0x010fea0003800000 */
.L_x_56:
[----:B------:R-:W-:-:S09]  /*3ef0*/  UISETP.NE.OR UP0, UPT, UR17, 0x3, !UP3 ;  /* 0x000000031100788c */ /* 0x000fd2000df05670 */
[----:B------:R-:W-:Y:S05]  /*3f00*/  BRA.U UP0, `(.L_x_75) ;  /* 0x0000001100587547 */ /* 0x000fea000b800000 */
[----:B------:R-:W2:Y:S01]  /*3f10*/  S2UR UR10, SR_CgaCtaId ;  /* 0x00000000000a79c3 */ /* 0x000ea20000008800 */
[----:B------:R-:W3:Y:S01]  /*3f20*/  LDCU UR31, c[0x0][0x370] ;  /* 0x00006e00ff1f77ac */ /* 0x000ee20008000800 */
[----:B------:R-:W-:Y:S02]  /*3f30*/  HFMA2 R13, -RZ, RZ, 0, 0 ;  /* 0x00000000ff0d7431 */ /* 0x000fe400000001ff */
[----:B------:R-:W-:Y:S01]  /*3f40*/  IMAD.MOV.U32 R15, RZ, RZ, 0x1 ;  /* 0x00000001ff0f7424 */ /* 0x000fe200078e00ff */
[----:B------:R-:W-:Y:S01]  /*3f50*/  MOV R7, 0x1000 ;  /* 0x0000100000077802 */ /* 0x000fe20000000f00 */
[----:B------:R-:W3:Y:S01]  /*3f60*/  LDCU.128 UR44, c[0x0][0xb10] ;  /* 0x00016200ff2c77ac */ /* 0x000ee20008000c00 */
[----:B------:R-:W-:Y:S01]  /*3f70*/  IMAD.MOV.U32 R14, RZ, RZ, RZ ;  /* 0x000000ffff0e7224 */ /* 0x000fe200078e00ff */
[----:B------:R-:W4:Y:S01]  /*3f80*/  LDC.64 R16, c[0x0][0x348] ;  /* 0x0000d200ff107b82 */ /* 0x000f220000000a00 */
[----:B------:R-:W1:Y:S01]  /*3f90*/  LDCU UR30, c[0x0][0x374] ;  /* 0x00006e80ff1e77ac */ /* 0x000e620008000800 */
[----:B------:R-:W2:Y:S06]  /*3fa0*/  LDCU UR15, c[0x0][0xb0c] ;  /* 0x00016180ff0f77ac */ /* 0x000eac0008000800 */
[----:B------:R-:W4:Y:S01]  /*3fb0*/  LDC.64 R2, c[0x0][0x888] ;  /* 0x00022200ff027b82 */ /* 0x000f220000000a00 */
[----:B------:R-:W4:Y:S01]  /*3fc0*/  LDCU UR49, c[0x0][0xb20] ;  /* 0x00016400ff3177ac */ /* 0x000f220008000800 */
[----:B------:R-:W4:Y:S06]  /*3fd0*/  LDCU UR4, c[0x0][0xb30] ;  /* 0x00016600ff0477ac */ /* 0x000f2c0008000800 */
[----:B------:R-:W4:Y:S01]  /*3fe0*/  LDC.64 R4, c[0x0][0x890] ;  /* 0x00022400ff047b82 */ /* 0x000f220000000a00 */
[----:B------:R-:W-:Y:S01]  /*3ff0*/  UMOV UR21, 0x400 ;  /* 0x0000040000157882 */ /* 0x000fe20000000000 */
[----:B---3--:R-:W-:-:S02]  /*4000*/  UIMAD.WIDE.U32 UR6, UR31, UR44, URZ ;  /* 0x0000002c1f0672a5 */ /* 0x008fc4000f8e00ff */
[----:B-1----:R-:W-:Y:S02]  /*4010*/  UIMAD.WIDE.U32 UR8, UR30, UR47, URZ ;  /* 0x0000002f1e0872a5 */ /* 0x002fe4000f8e00ff */
[----:B--2---:R-:W-:Y:S02]  /*4020*/  ULEA UR21, UR10, UR21, 0x18 ;  /* 0x000000150a157291 */ /* 0x004fe4000f8ec0ff */
[----:B------:R-:W-:Y:S02]  /*4030*/  UPLOP3.LUT UP3, UPT, UPT, UPT, UPT, 0x40, 0x4 ;  /* 0x000000000004789c */ /* 0x000fe40003f6e870 */
[----:B------:R-:W-:Y:S02]  /*4040*/  UIADD3 UR37, UPT, UPT, UR21, 0x68, URZ ;  /* 0x0000006815257890 */ /* 0x000fe4000fffe0ff */
[----:B------:R-:W-:Y:S02]  /*4050*/  UIADD3 UR33, UPT, UPT, UR21, 0x50, URZ ;  /* 0x0000005015217890 */ /* 0x000fe4000fffe0ff */
[----:B------:R-:W-:-:S02]  /*4060*/  UIADD3 UR25, UPT, UPT, UR21, 0x58, URZ ;  /* 0x0000005815197890 */ /* 0x000fc4000fffe0ff */
[----:B------:R-:W-:Y:S01]  /*4070*/  UIADD3 UR17, UPT, UPT, UR21, 0x60, URZ ;  /* 0x0000006015117890 */ /* 0x000fe2000fffe0ff */
[----:B------:R-:W-:Y:S01]  /*4080*/  UMOV UR6, UR7 ;  /* 0x0000000700067c82 */ /* 0x000fe20008000000 */
[----:B------:R-:W-:Y:S01]  /*4090*/  UMOV UR41, UR9 ;  /* 0x0000000900297c82 */ /* 0x000fe20008000000 */
[----:B------:R-:W-:Y:S02]  /*40a0*/  UISETP.GE.AND UP0, UPT, UR42, 0x1, UPT ;  /* 0x000000012a00788c */ /* 0x000fe4000bf06270 */
[----:B------:R-:W-:Y:S01]  /*40b0*/  UISETP.NE.AND UP4, UPT, UR42, 0x1, UPT ;  /* 0x000000012a00788c */ /* 0x000fe2000bf85270 */
[----:B------:R-:W1:Y:S01]  /*40c0*/  LDCU.64 UR22, c[0x0][0xb28] ;  /* 0x00016500ff1677ac */ /* 0x000e620008000a00 */
[----:B------:R-:W-:Y:S02]  /*40d0*/  UISETP.NE.AND UP6, UPT, UR15, 0x1, UPT ;  /* 0x000000010f00788c */ /* 0x000fe4000bfc5270 */
[----:B------:R-:W-:Y:S02]  /*40e0*/  UISETP.NE.AND UP5, UPT, UR46, 0x1, UPT ;  /* 0x000000012e00788c */ /* 0x000fe4000bfa5270 */
[----:B------:R-:W-:-:S02]  /*40f0*/  UPRMT UR37, UR10, 0x654, UR37 ;  /* 0x000006540a257896 */ /* 0x000fc40008000025 */
[----:B------:R-:W-:Y:S02]  /*4100*/  USHF.R.U32.HI UR43, URZ, UR45, UR6 ;  /* 0x0000002dff2b7299 */ /* 0x000fe40008011606 */
[----:B------:R-:W-:Y:S02]  /*4110*/  UPRMT UR40, UR10, 0x654, UR33 ;  /* 0x000006540a287896 */ /* 0x000fe40008000021 */
[----:B------:R-:W-:Y:S02]  /*4120*/  UPRMT UR39, UR10, 0x654, UR25 ;  /* 0x000006540a277896 */ /* 0x000fe40008000019 */
[----:B------:R-:W-:Y:S02]  /*4130*/  UPRMT UR38, UR10, 0x654, UR17 ;  /* 0x000006540a267896 */ /* 0x000fe40008000011 */
[----:B----4-:R-:W-:Y:S02]  /*4140*/  USHF.R.U32.HI UR41, URZ, UR49, UR41 ;  /* 0x00000031ff297299 */ /* 0x010fe40008011629 */
[----:B------:R-:W-:-:S11]  /*4150*/  UISETP.NE.AND UP2, UPT, UR4, 0x1, UPT ;  /* 0x000000010400788c */ /* 0x000fd6000bf45270 */
.L_x_86:
[C---:B------:R-:W-:Y:S02]  /*4160*/  LEA R12, R14.reuse, UR21, 0x3 ;  /* 0x000000150e0c7c11 */ /* 0x040fe4000f8e18ff */
[----:B------:R-:W-:Y:S02]  /*4170*/  SHF.L.U32 R9, R13, 0x1f, RZ ;  /* 0x0000001f0d097819 */ /* 0x000fe400000006ff */
[----:B------:R-:W-:Y:S02]  /*4180*/  LEA R10, R14, UR21, 0x4 ;  /* 0x000000150e0a7c11 */ /* 0x000fe4000f8e20ff */
[----:B--2---:R-:W2:Y:S02]  /*4190*/  SYNCS.PHASECHK.TRANS64.TRYWAIT P0, [R12+URZ+0xa0], R9 ;  /* 0x0000a0090c0075a7 */ /* 0x004ea400080011ff */
[----:B--2---:R-:W-:Y:S05]  /*41a0*/  @!P0 BRA `(.L_x_76) ;  /* 0x0000005c003c8947 */ /* 0x004fea0003800000 */
.L_x_162:
[----:B--2---:R-:W2:Y:S01]  /*41b0*/  LDS.128 R8, [R10+0x130] ;  /* 0x000130000a087984 */ /* 0x004ea20000000c00 */
[----:B------:R-:W-:Y:S01]  /*41c0*/  UISETP.GE.AND UP0, UPT, UR42, 0x1, UPT ;  /* 0x000000012a00788c */ /* 0x000fe2000bf06270 */
[----:B------:R-:W-:Y:S01]  /*41d0*/  @!PT LDS RZ, [RZ] ;  /* 0x00000000fffff984 */ /* 0x000fe20000000800 */
[----:B------:R-:W-:Y:S01]  /*41e0*/  @!PT LDS RZ, [RZ] ;  /* 0x00000000fffff984 */ /* 0x000fe20000000800 */
[----:B------:R-:W-:Y:S01]  /*41f0*/  @!PT LDS RZ, [RZ] ;  /* 0x00000000fffff984 */ /* 0x000fe20000000800 */
[----:B------:R-:W-:Y:S01]  /*4200*/  @!PT LDS RZ, [RZ] ;  /* 0x00000000fffff984 */ /* 0x000fe20000000800 */
[----:B------:R3:W-:Y:S06]  /*4210*/  MEMBAR.ALL.CTA ;  /* 0x0000000000007992 */ /* 0x0007ec0000008000 */
[----:B---3--:R-:W3:Y:S01]  /*4220*/  FENCE.VIEW.ASYNC.S ;  /* 0x00000000000073c6 */ /* 0x008ee20000000000 */
[----:B--2---:R-:W-:Y:S11]  /*4230*/  LOP3.LUT P0, RZ, R10, 0x1, RZ, 0xc0, !PT ;  /* 0x000000010aff7812 */ /* 0x004ff6000780c0ff */
[----:B------:R-:W-:Y:S02]  /*4240*/  @!UPT UIADD3 URZ, UPT, UPT, URZ, URZ, URZ ;  /* 0x000000fffffff290 */ /* 0x000fe4000fffe0ff */
[----:B---3--:R-:W-:Y:S01]  /*4250*/  VOTEU.ANY UP1, P0 ;  /* 0x0000000000ff7886 */ /* 0x008fe20000020100 */
[----:B------:R-:W-:Y:S11]  /*4260*/  PLOP3.LUT P0, PT, PT, PT, UP1, 0x80, 0x8 ;  /* 0x000000000008781c */ /* 0x000ff60003f0f018 */
[----:B------:R-:W-:Y:S02]  /*4270*/  @!UPT UIADD3 URZ, UPT, UPT, URZ, URZ, URZ ;  /* 0x000000fffffff290 */ /* 0x000fe4000fffe0ff */
[----:B------:R-:W-:Y:S02]  /*4280*/  @P0 SHF.R.U32.HI R0, RZ, 0x10, R9 ;  /* 0x00000010ff000819 */ /* 0x000fe40000011609 */
[----:B------:R-:W-:Y:S02]  /*4290*/  @P0 MOV R6, R8 ;  /* 0x0000000800060202 */ /* 0x000fe40000000f00 */
[----:B------:R-:W-:Y:S01]  /*42a0*/  @P0 R2UR UR4, R0 ;  /* 0x00000000000402ca */ /* 0x000fe200000e0000 */
[----:B------:R-:W-:Y:S01]  /*42b0*/  VIADD R0, R12, 0xb0 ;  /* 0x000000b00c007836 */ /* 0x000fe20000000000 */
[----:B------:R-:W-:Y:S02]  /*42c0*/  @P0 LOP3.LUT R8, R9, 0xffff, RZ, 0xc0, !PT ;  /* 0x0000ffff09080812 */ /* 0x000fe400078ec0ff */
[----:B------:R-:W-:Y:S02]  /*42d0*/  @P0 R2UR UR6, R6 ;  /* 0x00000000060602ca */ /* 0x000fe400000e0000 */
[----:B------:R-:W-:Y:S02]  /*42e0*/  PRMT R0, RZ, 0x654, R0 ;  /* 0x00000654ff007816 */ /* 0x000fe40000000000 */
[----:B------:R-:W-:Y:S02]  /*42f0*/  @P0 R2UR UR5, R8 ;  /* 0x00000000080502ca */ /* 0x000fe400000e0000 */
[----:B------:R2:W-:Y:S03]  /*4300*/  SYNCS.ARRIVE.TRANS64.RED.A1T0 RZ, [R0+URZ], RZ ;  /* 0x000000ff00ff79a7 */ /* 0x0005e600081004ff */
[----:B------:R-:W-:Y:S04]  /*4310*/  @UP1 UMOV UR29, UR4 ;  /* 0x00000004001d1c82 */ /* 0x000fe80008000000 */
[----:B------:R-:W-:Y:S04]  /*4320*/  @UP1 UMOV UR14, UR6 ;  /* 0x00000006000e1c82 */ /* 0x000fe80008000000 */
[----:B------:R-:W-:Y:S01]  /*4330*/  @UP1 UMOV UR13, UR5 ;  /* 0x00000005000d1c82 */ /* 0x000fe20008000000 */
[----:B------:R-:W-:Y:S05]  /*4340*/  BRA.U !UP0, `(.L_x_77) ;  /* 0x0000000108a47547 */ /* 0x000fea000b800000 */
[----:B------:R-:W-:Y:S02]  /*4350*/  UIMAD.WIDE.U32 UR18, UR13, UR47, URZ ;  /* 0x0000002f0d1272a5 */ /* 0x000fe4000f8e00ff */
[----:B------:R-:W-:Y:S02]  /*4360*/  UIMAD.WIDE.U32 UR26, UR14, UR44, URZ ;  /* 0x0000002c0e1a72a5 */ /* 0x000fe4000f8e00ff */
[----:B------:R-:W-:Y:S02]  /*4370*/  USEL UR4, UR30, UR41, !UP5 ;  /* 0x000000291e047287 */ /* 0x000fe4000e800000 */
[----:B------:R-:W-:Y:S02]  /*4380*/  USEL UR7, UR31, UR43, !UP6 ;  /* 0x0000002b1f077287 */ /* 0x000fe4000f000000 */
[----:B-1----:R-:W-:Y:S02]  /*4390*/  UIMAD.WIDE.U32 UR8, UR4, UR22, URZ ;  /* 0x00000016040872a5 */ /* 0x002fe4000f8e00ff */
[----:B------:R-:W-:Y:S01]  /*43a0*/  UIMAD.WIDE.U32 UR10, UR7, UR22, URZ ;  /* 0x00000016070a72a5 */ /* 0x000fe2000f8e00ff */
[----:B------:R-:W-:Y:S02]  /*43b0*/  UMOV UR5, UR19 ;  /* 0x0000001300057c82 */ /* 0x000fe40008000000 */
[----:B------:R-:W-:Y:S03]  /*43c0*/  USHF.R.U32.HI UR6, URZ, UR49, UR5 ;  /* 0x00000031ff067299 */ /* 0x000fe60008011605 */
[----:B------:R-:W-:Y:S01]  /*43d0*/  UMOV UR5, UR27 ;  /* 0x0000001b00057c82 */ /* 0x000fe20008000000 */
[----:B------:R-:W-:Y:S02]  /*43e0*/  USEL UR6, UR13, UR6, !UP5 ;  /* 0x000000060d067287 */ /* 0x000fe4000e800000 */
[----:B------:R-:W-:Y:S03]  /*43f0*/  USHF.R.U32.HI UR12, URZ, UR45, UR5 ;  /* 0x0000002dff0c7299 */ /* 0x000fe60008011605 */
[----:B------:R-:W-:Y:S02]  /*4400*/  UMOV UR5, UR9 ;  /* 0x0000000900057c82 */ /* 0x000fe40008000000 */
[----:B------:R-:W-:Y:S03]  /*4410*/  @UP4 USHF.R.U32.HI UR4, URZ, UR23, UR5 ;  /* 0x00000017ff044299 */ /* 0x000fe60008011605 */
[----:B------:R-:W-:Y:S01]  /*4420*/  UMOV UR5, UR11 ;  /* 0x0000000b00057c82 */ /* 0x000fe20008000000 */
[----:B------:R-:W-:Y:S02]  /*4430*/  UIMAD UR4, UR42, UR4, URZ ;  /* 0x000000042a0472a4 */ /* 0x000fe4000f8e02ff */
[----:B------:R-:W-:Y:S02]  /*4440*/  @UP4 USHF.R.U32.HI UR7, URZ, UR23, UR5 ;  /* 0x00000017ff074299 */ /* 0x000fe40008011605 */
[----:B------:R-:W-:Y:S02]  /*4450*/  UIMAD.WIDE.U32 UR10, UR6, UR22, URZ ;  /* 0x00000016060a72a5 */ /* 0x000fe4000f8e00ff */
[----:B------:R-:W-:Y:S02]  /*4460*/  USEL UR5, UR14, UR12, !UP6 ;  /* 0x0000000c0e057287 */ /* 0x000fe4000f000000 */
[----:B------:R-:W-:Y:S02]  /*4470*/  UIMAD UR8, UR42, UR7, URZ ;  /* 0x000000072a0872a4 */ /* 0x000fe4000f8e02ff */
[----:B------:R-:W-:Y:S03]  /*4480*/  UISETP.GE.AND UP0, UPT, UR6, UR4, UPT ;  /* 0x000000040600728c */ /* 0x000fe6000bf06270 */
[----:B------:R-:W-:Y:S01]  /*4490*/  UMOV UR4, UR11 ;  /* 0x0000000b00047c82 */ /* 0x000fe20008000000 */
[----:B------:R-:W-:Y:S02]  /*44a0*/  UISETP.GE.OR UP0, UPT, UR5, UR8, UP0 ;  /* 0x000000080500728c */ /* 0x000fe40008706670 */
[----:B------:R-:W-:Y:S02]  /*44b0*/  USHF.R.U32.HI UR4, URZ, UR23, UR4 ;  /* 0x00000017ff047299 */ /* 0x000fe40008011604 */
[----:B------:R-:W-:Y:S02]  /*44c0*/  UIMAD.WIDE.U32 UR8, UR5, UR22, URZ ;  /* 0x00000016050872a5 */ /* 0x000fe4000f8e00ff */
[----:B------:R-:W-:Y:S04]  /*44d0*/  USEL UR10, UR6, UR4, !UP4 ;  /* 0x00000004060a7287 */ /* 0x000fe8000e000000 */
[----:B------:R-:W-:Y:S01]  /*44e0*/  UIADD3 UR11, UPT, UPT, -UR10, URZ, URZ ;  /* 0x000000ff0a0b7290 */ /* 0x000fe2000fffe1ff */
[----:B------:R-:W-:Y:S02]  /*44f0*/  @!UP0 UMOV UR4, UR9 ;  /* 0x0000000900048c82 */ /* 0x000fe40008000000 */
[----:B------:R-:W-:Y:S02]  /*4500*/  @!UP0 USHF.R.U32.HI UR4, URZ, UR23, UR4 ;  /* 0x00000017ff048299 */ /* 0x000fe40008011604 */
[----:B------:R-:W-:Y:S02]  /*4510*/  UIMAD UR8, UR42, UR11, UR6 ;  /* 0x0000000b2a0872a4 */ /* 0x000fe4000f8e0206 */
[----:B------:R-:W-:Y:S04]  /*4520*/  @!UP0 USEL UR4, UR5, UR4, !UP4 ;  /* 0x0000000405048287 */ /* 0x000fe8000e000000 */
[----:B------:R-:W-:Y:S02]  /*4530*/  @!UP0 UIMAD UR8, UR7, UR8, UR4 ;  /* 0x00000008070882a4 */ /* 0x000fe4000f8e0204 */
[----:B------:R-:W-:Y:S02]  /*4540*/  @!UP0 UIADD3 UR9, UPT, UPT, UR10, -UR4, URZ ;  /* 0x800000040a098290 */ /* 0x000fe4000fffe0ff */
[----:B------:R-:W-:Y:S02]  /*4550*/  UIADD3 UR4, UPT, UPT, -UR5, URZ, URZ ;  /* 0x000000ff05047290 */ /* 0x000fe4000fffe1ff */
[----:B------:R-:W-:Y:S02]  /*4560*/  UIADD3 UR7, UPT, UPT, -UR6, URZ, URZ ;  /* 0x000000ff06077290 */ /* 0x000fe4000fffe1ff */
[----:B------:R-:W-:Y:S02]  /*4570*/  @!UP0 UIMAD UR6, UR9, UR42, UR5 ;  /* 0x0000002a090682a4 */ /* 0x000fe4000f8e0205 */
[----:B------:R-:W-:Y:S02]  /*4580*/  UIMAD UR14, UR15, UR4, UR14 ;  /* 0x000000040f0e72a4 */ /* 0x000fe4000f8e020e */
[----:B------:R-:W-:Y:S01]  /*4590*/  UIMAD UR13, UR46, UR7, UR13 ;  /* 0x000000072e0d72a4 */ /* 0x000fe2000f8e020d */
[----:B------:R-:W-:Y:S02]  /*45a0*/  @!UP0 UMOV UR5, UR8 ;  /* 0x0000000800058c82 */ /* 0x000fe40008000000 */
[----:B------:R-:W-:Y:S02]  /*45b0*/  UIMAD UR14, UR5, UR15, UR14 ;  /* 0x0000000f050e72a4 */ /* 0x000fe4000f8e020e */
[----:B------:R-:W-:Y:S11]  /*45c0*/  UIMAD UR13, UR6, UR46, UR13 ;  /* 0x0000002e060d72a4 */ /* 0x000ff6000f8e020d */
[----:B------:R-:W-:Y:S01]  /*45d0*/  @!UPT UIADD3 URZ, UPT, UPT, URZ, URZ, URZ ;  /* 0x000000fffffff290 */ /* 0x000fe2000fffe0ff */
.L_x_77:
[----:B------:R-:W3:Y:S01]  /*45e0*/  @!UP2 LDCU.128 UR8, c[0x0][0xb10] ;  /* 0x00016200ff08a7ac */ /* 0x000ee20008000c00 */
[C---:B------:R-:W-:Y:S02]  /*45f0*/  ISETP.NE.U32.AND P1, PT, R4.reuse, RZ, PT ;  /* 0x000000ff0400720c */ /* 0x040fe40003f25070 */
[----:B------:R-:W-:Y:S02]  /*4600*/  ISETP.NE.U32.AND P0, PT, R4, RZ, PT ;  /* 0x000000ff0400720c */ /* 0x000fe40003f05070 */
[C---:B------:R-:W-:Y:S02]  /*4610*/  ISETP.NE.AND.EX P1, PT, R5.reuse, RZ, PT, P1 ;  /* 0x000000ff0500720c */ /* 0x040fe40003f25310 */
[----:B------:R-:W-:Y:S01]  /*4620*/  ISETP.NE.AND.EX P0, PT, R5, RZ, PT, P0 ;  /* 0x000000ff0500720c */ /* 0x000fe20003f05300 */
[----:B------:R-:W4:Y:S01]  /*4630*/  @!UP2 LDCU UR5, c[0x0][0xb0c] ;  /* 0x00016180ff05a7ac */ /* 0x000f220008000800 */
[----:B------:R-:W-:Y:S01]  /*4640*/  SHF.L.U32 R9, R15, 0x1f, RZ ;  /* 0x0000001f0f097819 */ /* 0x000fe200000006ff */
[----:B------:R-:W-:Y:S02]  /*4650*/  USHF.L.U32 UR35, UR16, 0x6, URZ ;  /* 0x0000000610237899 */ /* 0x000fe400080006ff */
[----:B------:R-:W-:Y:S02]  /*4660*/  USHF.L.U32 UR34, UR20, 0x8, URZ ;  /* 0x0000000814227899 */ /* 0x000fe400080006ff */
[----:B---3--:R-:W-:Y:S07]  /*4670*/  UIMAD.WIDE.U32 UR6, UR14, UR8, URZ ;  /* 0x000000080e0672a5 */ /* 0x008fee000f8e00ff */
[----:B------:R-:W-:Y:S01]  /*4680*/  @!UP2 UMOV UR4, UR7 ;  /* 0x000000070004ac82 */ /* 0x000fe20008000000 */
[----:B----4-:R-:W-:Y:S02]  /*4690*/  @!UP2 UISETP.NE.AND UP0, UPT, UR5, 0x1, UPT ;  /* 0x000000010500a88c */ /* 0x010fe4000bf05270 */
[----:B------:R-:W-:Y:S02]  /*46a0*/  @!UP2 USHF.R.U32.HI UR4, URZ, UR9, UR4 ;  /* 0x00000009ff04a299 */ /* 0x000fe40008011604 */
[----:B------:R-:W-:Y:S02]  /*46b0*/  UIMAD.WIDE.U32 UR6, UR13, UR11, URZ ;  /* 0x0000000b0d0672a5 */ /* 0x000fe4000f8e00ff */
[----:B------:R-:W-:Y:S02]  /*46c0*/  @!UP2 USEL UR8, UR14, UR4, !UP0 ;  /* 0x000000040e08a287 */ /* 0x000fe4000c000000 */
[----:B------:R-:W-:Y:S03]  /*46d0*/  @!UP2 UISETP.NE.AND UP0, UPT, UR10, 0x1, UPT ;  /* 0x000000010a00a88c */ /* 0x000fe6000bf05270 */
[----:B------:R-:W-:Y:S02]  /*46e0*/  @!UP2 UMOV UR6, UR7 ;  /* 0x000000070006ac82 */ /* 0x000fe40008000000 */
[----:B------:R-:W3:Y:S02]  /*46f0*/  @!UP2 LDCU UR4, c[0x0][0xb20] ;  /* 0x00016400ff04a7ac */ /* 0x000ee40008000800 */
[----:B---3--:R-:W-:Y:S04]  /*4700*/  @!UP2 USHF.R.U32.HI UR6, URZ, UR4, UR6 ;  /* 0x00000004ff06a299 */ /* 0x008fe80008011606 */
[----:B------:R-:W-:Y:S04]  /*4710*/  @!UP2 USEL UR6, UR13, UR6, !UP0 ;  /* 0x000000060d06a287 */ /* 0x000fe8000c000000 */
[----:B------:R-:W-:Y:S02]  /*4720*/  @!UP2 UIADD3 UR4, UPT, UPT, -UR8, UR6, URZ ;  /* 0x000000060804a290 */ /* 0x000fe4000fffe1ff */
[----:B------:R-:W-:Y:S02]  /*4730*/  @!UP2 UIADD3 UR6, UPT, UPT, UR8, -UR6, URZ ;  /* 0x800000060806a290 */ /* 0x000fe4000fffe0ff */
[----:B------:R-:W-:Y:S02]  /*4740*/  @!UP2 UIMAD UR14, UR4, UR5, UR14 ;  /* 0x00000005040ea2a4 */ /* 0x000fe4000f8e020e */
[----:B------:R-:W-:Y:S01]  /*4750*/  @!UP2 UIMAD UR13, UR6, UR10, UR13 ;  /* 0x0000000a060da2a4 */ /* 0x000fe2000f8e020d */
[----:B------:R-:W-:Y:S11]  /*4760*/  BRA.U UP3, `(.L_x_78) ;  /* 0x0000000103107547 */ /* 0x000ff6000b800000 */
[----:B--2---:R-:W-:Y:S04]  /*4770*/  MOV R0, UR48 ;  /* 0x0000003000007c02 */ /* 0x004fe80008000f00 */
[----:B------:R-:W-:Y:S04]  /*4780*/  SHF.L.U32 R11, R0, 0x1f, RZ ;  /* 0x0000001f000b7819 */ /* 0x000fe800000006ff */
[----:B------:R-:W2:Y:S02]  /*4790*/  SYNCS.PHASECHK.TRANS64.TRYWAIT P2, [UR21+0x98], R11 ;  /* 0x0000980bff0075a7 */ /* 0x000ea40008041115 */
[----:B--2---:R-:W-:Y:S05]  /*47a0*/  @!P2 BRA `(.L_x_79) ;  /* 0x0000005400d0a947 */ /* 0x004fea0003800000 */
.L_x_78:
[----:B------:R-:W-:Y:S05]  /*47b0*/  @!P1 BRA `(.L_x_80) ;  /* 0x0000000000309947 */ /* 0x000fea0003800000 */
[----:B------:R-:W-:Y:S01]  /*47c0*/  ISETP.NE.U32.AND P1, PT, R2, RZ, PT ;  /* 0x000000ff0200720c */ /* 0x000fe20003f25070 */
[----:B------:R-:W3:Y:S01]  /*47d0*/  LDCU.64 UR4, c[0x0][0x358] ;  /* 0x00006b00ff0477ac */ /* 0x000ee20008000a00 */
[----:B------:R-:W-:Y:S02]  /*47e0*/  IMAD.MOV.U32 R85, RZ, RZ, 0x1 ;  /* 0x00000001ff557424 */ /* 0x000fe400078e00ff */
[----:B------:R-:W-:Y:S11]  /*47f0*/  ISETP.NE.AND.EX P1, PT, R3, RZ, PT, P1 ;  /* 0x000000ff0300720c */ /* 0x000ff60003f25310 */
[----:B------:R-:W-:Y:S02]  /*4800*/  @!UPT UIADD3 URZ, UPT, UPT, URZ, URZ, URZ ;  /* 0x000000fffffff290 */ /* 0x000fe4000fffe0ff */
[----:B--2---:R-:W2:Y:S01]  /*4810*/  @P1 LDC.64 R10, c[0x0][0x888] ;  /* 0x00022200ff0a1b82 */ /* 0x004ea20000000a00 */
[----:B------:R-:W-:Y:S04]  /*4820*/  @P1 IMAD R0, R4, UR36, RZ ;  /* 0x0000002404001c24 */ /* 0x000fe8000f8e02ff */
[----:B--2---:R-:W-:Y:S04]  /*4830*/  @P1 IMAD.WIDE R10, R0, 0x4, R10 ;  /* 0x00000004000a1825 */ /* 0x004fe800078e020a */
[----:B------:R-:W-:Y:S01]  /*4840*/  HFMA2 R0, -RZ, RZ, 0, 5.9604644775390625e-08 ;  /* 0x00000001ff007431 */ /* 0x000fe200000001ff */
[----:B---3-5:R3:W5:Y:S04]  /*4850*/  @P1 LDG.E R41, desc[UR4][R10.64] ;  /* 0x000000040a291981 */ /* 0x028768000c1e1900 */
[----:B------:R-:W-:Y:S01]  /*4860*/  @!P1 PRMT R85, R0, 0x7610, R85 ;  /* 0x0000761000559816 */ /* 0x000fe20000000055 */
[----:B---3--:R-:W4:Y:S06]  /*4870*/  @!P1 LDC R41, c[0x0][0x880] ;  /* 0x00022000ff299b82 */ /* 0x008f2c0000000800 */
.L_x_80:
[----:B----45:R-:W-:Y:S01]  /*4880*/  @!P0 FSETP.EQ.AND P1, PT, R41, RZ, PT ;  /* 0x000000ff2900820b */ /* 0x030fe20003f22000 */
[----:B------:R-:W-:Y:S01]  /*4890*/  @!UPT UIADD3 URZ, UPT, UPT, URZ, URZ, URZ ;  /* 0x000000fffffff290 */ /* 0x000fe2000fffe0ff */
[----:B------:R-:W-:Y:S11]  /*48a0*/  @!P0 BRA `(.L_x_81) ;  /* 0x0000000000188947 */ /* 0x000ff60003800000 */
[----:B------:R-:W-:Y:S02]  /*48b0*/  LOP3.LUT P0, RZ, R85, 0xff, RZ, 0xc0, !PT ;  /* 0x000000ff55ff7812 */ /* 0x000fe4000780c0ff */
[----:B------:R-:W-:Y:S04]  /*48c0*/  ISETP.NE.U32.AND P1, PT, R2, RZ, PT ;  /* 0x000000ff0200720c */ /* 0x000fe80003f25070 */
[----:B------:R-:W-:Y:S04]  /*48d0*/  ISETP.NE.AND.EX P1, PT, R3, RZ, PT, P1 ;  /* 0x000000ff0300720c */ /* 0x000fe80003f25310 */
[----:B------:R-:W-:Y:S03]  /*48e0*/  PLOP3.LUT P1, PT, P1, PT, PT, 0x8, 0x80 ;  /* 0x000000000080781c */ /* 0x000fe60000f2e170 */
[----:B------:R-:W-:Y:S11]  /*48f0*/  @P0 FSETP.EQ.AND P1, PT, R41, RZ, PT ;  /* 0x000000ff2900020b */ /* 0x000ff60003f22000 */
[----:B------:R-:W-:Y:S02]  /*4900*/  @!UPT UIADD3 URZ, UPT, UPT, URZ, URZ, URZ ;  /* 0x000000fffffff290 */ /* 0x000fe4000fffe0ff */
.L_x_81:
[----:B------:R-:W3:Y:S01]  /*4910*/  SYNCS.PHASECHK.TRANS64.TRYWAIT P2, [UR21+0x70], R9 ;  /* 0x00007009ff0075a7 */ /* 0x000ee20008041115 */
[----:B------:R-:W-:Y:S04]  /*4920*/  ELECT P0, URZ, PT ;  /* 0x0000000000ff782f */ /* 0x000fe80003800000 */
[----:B------:R-:W-:Y:S11]  /*4930*/  PLOP3.LUT P1, PT, P1, P0, PT, 0xf2, 0x2f ;  /* 0x00000000002f781c */ /* 0x000ff60000f21e72 */
[----:B------:R-:W-:Y:S02]  /*4940*/  @!UPT UIADD3 URZ, UPT, UPT, URZ, URZ, URZ ;  /* 0x000000fffffff290 */ /* 0x000fe4000fffe0ff */
[----:B------:R-:W-:Y:S05]  /*4950*/  @!P1 IADD3 R8, P0, PT, R16, 0x580, RZ ;  /* 0x0000058010089810 */ /* 0x000fea0007f1e0ff */
[----:B------:R-:W-:Y:S01]  /*4960*/  @!P1 IMAD.X R6, RZ, RZ, R17, P0 ;  /* 0x000000ffff069224 */ /* 0x000fe200000e0611 */
[----:B---3--:R-:W-:Y:S07]  /*4970*/  @!P2 BRA `(.L_x_82) ;  /* 0x000000540074a947 */ /* 0x008fee0003800000 */
.L_x_165:
[----:B------:R-:W-:Y:S01]  /*4980*/  @!P1 R2UR UR5, R8 ;  /* 0x00000000080592ca */ /* 0x000fe200000e0000 */
[----:B------:R-:W-:Y:S01]  /*4990*/  VOTEU.ALL UP0, P1 ;  /* 0x0000000000ff7886 */ /* 0x000fe20000800000 */
[----:B------:R-:W-:Y:S01]  /*49a0*/  @!P1 R2UR UR4, R6 ;  /* 0x00000000060492ca */ /* 0x000fe200000e0000 */
[----:B--2---:R-:W-:Y:S01]  /*49b0*/  @!P1 IMAD.MOV.U32 R0, RZ, RZ, 0x1000 ;  /* 0x00001000ff009424 */ /* 0x004fe200078e00ff */
[----:B------:R-:W-:Y:S01]  /*49c0*/  UMOV UR6, 0x0 ;  /* 0x0000000000067882 */ /* 0x000fe20000000000 */
[----:B------:R-:W-:Y:S01]  /*49d0*/  UMOV UR7, 0x10000000 ;  /* 0x1000000000077882 */ /* 0x000fe20000000000 */
[----:B------:R-:W-:Y:S01]  /*49e0*/  @!UP0 UIADD3 UR32, UPT, UPT, UR21, 0x200, URZ ;  /* 0x0000020015208890 */ /* 0x000fe2000fffe0ff */
[----:B------:R-:W-:Y:S01]  /*49f0*/  @!P1 IADD3 R8, P0, PT, R16, 0x580, RZ ;  /* 0x0000058010089810 */ /* 0x000fe20007f1e0ff */
[----:B------:R-:W-:Y:S04]  /*4a00*/  VOTEU.ALL UP0, P1 ;  /* 0x0000000000ff7886 */ /* 0x000fe80000800000 */
[----:B------:R-:W-:Y:S02]  /*4a10*/  @!P1 IMAD.X R6, RZ, RZ, R17, P0 ;  /* 0x000000ffff069224 */ /* 0x000fe400000e0611 */
[----:B------:R-:W-:Y:S02]  /*4a20*/  IMAD.U32 R10, RZ, RZ, UR5 ;  /* 0x00000005ff0a7e24 */ /* 0x000fe4000f8e00ff */
[----:B------:R-:W-:Y:S03]  /*4a30*/  IMAD.U32 R11, RZ, RZ, UR4 ;  /* 0x00000004ff0b7e24 */ /* 0x000fe6000f8e00ff */
[----:B------:R-:W-:Y:S02]  /*4a40*/  @!P1 R2UR UR4, R10 ;  /* 0x000000000a0492ca */ /* 0x000fe400000e0000 */
[----:B------:R-:W-:Y:S11]  /*4a50*/  @!P1 R2UR UR5, R11 ;  /* 0x000000000b0592ca */ /* 0x000ff600000e0000 */
[----:B------:R-:W-:Y:S02]  /*4a60*/  @!UPT UIADD3 URZ, UPT, UPT, URZ, URZ, URZ ;  /* 0x000000fffffff290 */ /* 0x000fe4000fffe0ff */
[----:B------:R2:W-:Y:S01]  /*4a70*/  @!UP0 UTMALDG.3D [UR32], [UR4], desc[UR6] ;  /* 0x00000620040085b4 */ /* 0x0005e20008011000 */
[----:B------:R2:W-:Y:S01]  /*4a80*/  @!P1 SYNCS.ARRIVE.TRANS64.RED.A0TR RZ, [UR21+0x50], R0 ;  /* 0x00005000ffff99a7 */ /* 0x0005e20008300415 */
[----:B------:R-:W-:Y:S01]  /*4a90*/  SYNCS.ARRIVE.TRANS64.RED.A1T0 RZ, [UR40], RZ ;  /* 0x000000ffffff79a7 */ /* 0x000fe20008100428 */
[----:B------:R-:W3:Y:S02]  /*4aa0*/  SYNCS.PHASECHK.TRANS64.TRYWAIT P2, [UR21+0x78], R9 ;  /* 0x00007809ff0075a7 */ /* 0x000ee40008041115 */
[----:B--23--:R-:W-:Y:S05]  /*4ab0*/  @!P2 BRA `(.L_x_83) ;  /* 0x00000054003ca947 */ /* 0x00cfea0003800000 */
.L_x_167:
        /* <DEDUP_REMOVED lines=8> */
[----:B------:R-:W-:Y:S01]  /*4b40*/  @!UP0 UIADD3 UR24, UPT, UPT, UR21, 0x1200, URZ ;  /* 0x0000120015188890 */ /* 0x000fe2000fffe0ff */
[----:B------:R-:W-:Y:S01]  /*4b50*/  VOTEU.ALL UP0, P1 ;  /* 0x0000000000ff7886 */ /* 0x000fe20000800000 */
[----:B------:R-:W-:Y:S01]  /*4b60*/  UMOV UR27, UR35 ;  /* 0x00000023001b7c82 */ /* 0x000fe20008000000 */
[----:B------:R-:W-:Y:S02]  /*4b70*/  UMOV UR28, UR36 ;  /* 0x00000024001c7c82 */ /* 0x000fe40008000000 */
[----:B------:R-:W-:Y:S02]  /*4b80*/  IMAD.U32 R10, RZ, RZ, UR5 ;  /* 0x00000005ff0a7e24 */ /* 0x000fe4000f8e00ff */
[----:B------:R-:W-:Y:S02]  /*4b90*/  IMAD.U32 R11, RZ, RZ, UR4 ;  /* 0x00000004ff0b7e24 */ /* 0x000fe4000f8e00ff */
[----:B------:R-:W-:Y:S01]  /*4ba0*/  @!P1 IMAD.X R6, RZ, RZ, R17, P0 ;  /* 0x000000ffff069224 */ /* 0x000fe200000e0611 */
        /* <DEDUP_REMOVED lines=8> */
.L_x_169:
[----:B------:R-:W-:Y:S01]  /*4c30*/  @!P1 R2UR UR5, R8 ;  /* 0x00000000080592ca */ /* 0x000fe200000e0000 */
[----:B------:R-:W-:Y:S01]  /*4c40*/  VOTEU.ALL UP0, P1 ;  /* 0x0000000000ff7886 */ /* 0x000fe20000800000 */
[----:B------:R-:W-:Y:S01]  /*4c50*/  @!P1 R2UR UR4, R6 ;  /* 0x00000000060492ca */ /* 0x000fe200000e0000 */
[----:B--2---:R-:W-:Y:S01]  /*4c60*/  @!P1 IMAD.MOV.U32 R0, RZ, RZ, 0x1000 ;  /* 0x00001000ff009424 */ /* 0x004fe200078e00ff */
[----:B------:R-:W-:Y:S01]  /*4c70*/  UMOV UR6, 0x0 ;  /* 0x0000000000067882 */ /* 0x000fe20000000000 */
[----:B------:R-:W-:Y:S01]  /*4c80*/  UMOV UR7, 0x10000000 ;  /* 0x1000000000077882 */ /* 0x000fe20000000000 */
[----:B------:R-:W-:Y:S01]  /*4c90*/  @!UP0 UIADD3 UR18, UPT, UPT, UR34, 0x80, URZ ;  /* 0x0000008022128890 */ /* 0x000fe2000fffe0ff */
[----:B------:R-:W-:Y:S01]  /*4ca0*/  VIADD R14, R14, 0x1 ;  /* 0x000000010e0e7836 */ /* 0x000fe20000000000 */
[----:B------:R-:W-:Y:S01]  /*4cb0*/  @!UP0 UIADD3 UR16, UPT, UPT, UR21, 0x2200, URZ ;  /* 0x0000220015108890 */ /* 0x000fe2000fffe0ff */
[----:B------:R-:W-:Y:S01]  /*4cc0*/  VOTEU.ALL UP0, P1 ;  /* 0x0000000000ff7886 */ /* 0x000fe20000800000 */
[----:B------:R-:W-:Y:S01]  /*4cd0*/  UMOV UR19, UR35 ;  /* 0x0000002300137c82 */ /* 0x000fe20008000000 */
[----:B------:R-:W-:Y:S02]  /*4ce0*/  UMOV UR20, UR36 ;  /* 0x0000002400147c82 */ /* 0x000fe40008000000 */
        /* <DEDUP_REMOVED lines=10> */
.L_x_171:
[----:B------:R-:W-:Y:S01]  /*4d90*/  @!P1 IADD3 R6, P0, PT, R16, 0x580, RZ ;  /* 0x0000058010069810 */ /* 0x000fe20007f1e0ff */
[----:B------:R-:W-:Y:S01]  /*4da0*/  VOTEU.ALL UP0, P1 ;  /* 0x0000000000ff7886 */ /* 0x000fe20000800000 */
[----:B------:R-:W-:Y:S01]  /*4db0*/  UMOV UR6, 0x0 ;  /* 0x0000000000067882 */ /* 0x000fe20000000000 */
[----:B------:R-:W-:Y:S01]  /*4dc0*/  UMOV UR7, 0x10000000 ;  /* 0x1000000000077882 */ /* 0x000fe20000000000 */
[----:B------:R-:W-:Y:S01]  /*4dd0*/  @!P1 R2UR UR5, R6 ;  /* 0x00000000060592ca */ /* 0x000fe200000e0000 */
[----:B--2---:R-:W-:Y:S01]  /*4de0*/  @!P1 IMAD.X R0, RZ, RZ, R17, P0 ;  /* 0x000000ffff009224 */ /* 0x004fe200000e0611 */
[----:B------:R-:W-:Y:S01]  /*4df0*/  @!UP0 UIADD3 UR10, UPT, UPT, UR34, 0xc0, URZ ;  /* 0x000000c0220a8890 */ /* 0x000fe2000fffe0ff */
[----:B------:R-:W-:Y:S01]  /*4e00*/  R2UR UR16, R87 ;  /* 0x00000000571072ca */ /* 0x000fe200000e0000 */
[----:B------:R-:W-:Y:S01]  /*4e10*/  @!UP0 UIADD3 UR8, UPT, UPT, UR21, 0x3200, URZ ;  /* 0x0000320015088890 */ /* 0x000fe2000fffe0ff */
[----:B------:R-:W-:Y:S01]  /*4e20*/  ISETP.NE.AND P0, PT, R14, 0x2, PT ;  /* 0x000000020e00780c */ /* 0x000fe20003f05270 */
[----:B------:R-:W-:Y:S01]  /*4e30*/  @!UP0 UIADD3 UR9, UPT, UPT, UR21, 0x68, URZ ;  /* 0x0000006815098890 */ /* 0x000fe2000fffe0ff */
[----:B------:R-:W-:Y:S01]  /*4e40*/  @!P1 R2UR UR4, R0 ;  /* 0x00000000000492ca */ /* 0x000fe200000e0000 */
[----:B------:R-:W-:Y:S01]  /*4e50*/  VOTEU.ALL UP0, P1 ;  /* 0x0000000000ff7886 */ /* 0x000fe20000800000 */
[----:B------:R-:W-:Y:S01]  /*4e60*/  UMOV UR11, UR35 ;  /* 0x00000023000b7c82 */ /* 0x000fe20008000000 */
[----:B------:R-:W-:Y:S01]  /*4e70*/  UMOV UR12, UR36 ;  /* 0x00000024000c7c82 */ /* 0x000fe20008000000 */
[----:B------:R-:W-:Y:S01]  /*4e80*/  SEL R0, RZ, 0x1, P0 ;  /* 0x00000001ff007807 */ /* 0x000fe20000000000 */
[----:B------:R-:W-:Y:S01]  /*4e90*/  UPLOP3.LUT UP3, UPT, UPT, UPT, UPT, 0x80, 0x8 ;  /* 0x000000000008789c */ /* 0x000fe20003f6f070 */
[----:B------:R-:W-:Y:S01]  /*4ea0*/  IMAD.U32 R8, RZ, RZ, UR5 ;  /* 0x00000005ff087e24 */ /* 0x000fe2000f8e00ff */
[----:B------:R-:W-:Y:S01]  /*4eb0*/  LOP3.LUT R15, R15, 0x1, RZ, 0x3c, !PT ;  /* 0x000000010f0f7812 */ /* 0x000fe200078e3cff */
[----:B------:R-:W-:Y:S01]  /*4ec0*/  UMOV UR36, UR29 ;  /* 0x0000001d00247c82 */ /* 0x000fe20008000000 */
[----:B------:R-:W-:Y:S01]  /*4ed0*/  LOP3.LUT R13, R13, R0, RZ, 0x3c, !PT ;  /* 0x000000000d0d7212 */ /* 0x000fe200078e3cff */
[----:B------:R-:W-:Y:S01]  /*4ee0*/  UIADD3 UR20, UPT, UPT, UR13, UR16, URZ ;  /* 0x000000100d147290 */ /* 0x000fe2000fffe0ff */
[----:B------:R-:W-:Y:S01]  /*4ef0*/  SEL R14, R14, RZ, P0 ;  /* 0x000000ff0e0e7207 */ /* 0x000fe20000000000 */
[----:B------:R-:W-:Y:S01]  /*4f00*/  UIADD3 UR16, UPT, UPT, UR14, UR59, URZ ;  /* 0x0000003b0e107290 */ /* 0x000fe2000fffe0ff */
[----:B------:R-:W-:Y:S01]  /*4f10*/  IMAD.U32 R9, RZ, RZ, UR4 ;  /* 0x00000004ff097e24 */ /* 0x000fe2000f8e00ff */
[----:B------:R-:W-:Y:S04]  /*4f20*/  @!P1 R2UR UR4, R8 ;  /* 0x00000000080492ca */ /* 0x000fe800000e0000 */
[----:B------:R-:W-:Y:S11]  /*4f30*/  @!P1 R2UR UR5, R9 ;  /* 0x00000000090592ca */ /* 0x000ff600000e0000 */
[----:B------:R-:W-:Y:S02]  /*4f40*/  @!UPT UIADD3 URZ, UPT, UPT, URZ, URZ, URZ ;  /* 0x000000fffffff290 */ /* 0x000fe4000fffe0ff */
[----:B------:R2:W-:Y:S01]  /*4f50*/  @!UP0 UTMALDG.3D [UR8], [UR4], desc[UR6] ;  /* 0x00000608040085b4 */ /* 0x0005e20008011000 */
[----:B------:R2:W-:Y:S01]  /*4f60*/  @!P1 SYNCS.ARRIVE.TRANS64.RED.A0TR RZ, [UR21+0x68], R7 ;  /* 0x00006807ffff99a7 */ /* 0x0005e20008300415 */
[----:B------:R-:W-:Y:S01]  /*4f70*/  SYNCS.ARRIVE.TRANS64.RED.A1T0 RZ, [UR37], RZ ;  /* 0x000000ffffff79a7 */ /* 0x000fe20008100425 */
[----:B------:R-:W-:Y:S05]  /*4f80*/  BRA.U UP1, `(.L_x_86) ;  /* 0xfffffff101747547 */ /* 0x000fea000b83ffff */
[----:B------:R-:W-:-:S04]  /*4f90*/  SHF.L.U32 R3, R15, 0x1f, RZ ;  /* 0x0000001f0f037819 */ /* 0x000fc800000006ff */
[----:B------:R-:W3:Y:S02]  /*4fa0*/  SYNCS.PHASECHK.TRANS64.TRYWAIT P0, [UR21+0x70], R3 ;  /* 0x00007003ff0075a7 */ /* 0x000ee40008001115 */
[----:B---3--:R-:W-:Y:S05]  /*4fb0*/  @!P0 BRA `(.L_x_87) ;  /* 0x0000005000448947 */ /* 0x008fea0003800000 */
.L_x_173:
[----:B------:R-:W4:Y:S02]  /*4fc0*/  SYNCS.PHASECHK.TRANS64.TRYWAIT P0, [UR21+0x78], R3 ;  /* 0x00007803ff0075a7 */ /* 0x000f240008001115 */
[----:B----4-:R-:W-:Y:S05]  /*4fd0*/  @!P0 BRA `(.L_x_88) ;  /* 0x0000005000548947 */ /* 0x010fea0003800000 */
.L_x_175:
[----:B------:R-:W4:Y:S02]  /*4fe0*/  SYNCS.PHASECHK.TRANS64.TRYWAIT P0, [UR21+0x80], R3 ;  /* 0x00008003ff0075a7 */ /* 0x000f240008001115 */
[----:B----4-:R-:W-:Y:S05]  /*4ff0*/  @!P0 BRA `(.L_x_89) ;  /* 0x0000005000648947 */ /* 0x010fea0003800000 */
.L_x_177:
[----:B---3--:R-:W-:-:S07]  /*5000*/  MOV R0, UR21 ;  /* 0x0000001500007c02 */ /* 0x008fce0008000f00 */
.L_x_90:
[----:B---3--:R-:W-:-:S04]  /*5010*/  SHF.L.U32 R3, R15, 0x1f, RZ ;  /* 0x0000001f0f037819 */ /* 0x008fc800000006ff */
[----:B------:R3:W4:Y:S03]  /*5020*/  SYNCS.PHASECHK.TRANS64.TRYWAIT P0, [R0+URZ+0x88], R3 ;  /* 0x00008803000075a7 */ /* 0x00072600080011ff */
[----:B----4-:R-:W-:Y:S05]  /*5030*/  @!P0 NANOSLEEP.SYNCS 0x989680 ;  /* 0x009896800000895d */ /* 0x010fea0003900000 */
[----:B------:R-:W4:Y:S02]  /*5040*/  @!P0 SYNCS.PHASECHK.TRANS64 P0, [R0+URZ+0x88], R3 ;  /* 0x00008803000085a7 */ /* 0x000f2400080010ff */
[----:B-12-4-:R-:W-:Y:S05]  /*5050*/  @P0 EXIT ;  /* 0x000000000000094d */ /* 0x016fea0003800000 */
[----:B------:R-:W-:Y:S05]  /*5060*/  BRA `(.L_x_90) ;  /* 0xfffffffc00e87947 */ /* 0x000fea000383ffff */
.L_x_75:
[----:B------:R-:W-:-:S06]  /*5070*/  UISETP.GE.AND UP0, UPT, UR17, 0x4, UPT ;  /* 0x000000041100788c */ /* 0x000fcc000bf06270 */
[----:B------:R-:W-:-:S13]  /*5080*/  PLOP3.LUT P0, PT, PT, PT, UP0, 0x80, 0x8 ;  /* 0x000000000008781c */ /* 0x000fda0003f0f008 */
[----:B-1----:R-:W-:Y:S05]  /*5090*/  @!P0 EXIT ;  /* 0x000000000000894d */ /* 0x002fea0003800000 */
[----:B------:R-:W1:Y:S08]  /*50a0*/  S2UR UR4, SR_CgaCtaId ;  /* 0x00000000000479c3 */ /* 0x000e700000008800 */
[----:B------:R-:W-:Y:S01]  /*50b0*/  BAR.SYNC.DEFER_BLOCKING 0x6, 0xa0 ;  /* 0x0182800000007b1d */ /* 0x000fe20000010000 */
[C---:B------:R-:W-:Y:S01]  /*50c0*/  IMAD.SHL.U32 R7, R95.reuse, 0x40, RZ ;  /* 0x000000405f077824 */ /* 0x040fe200078e00ff */
[C---:B------:R-:W-:Y:S01]  /*50d0*/  LOP3.LUT R97, R95.reuse, 0x60, RZ, 0xc0, !PT ;  /* 0x000000605f617812 */ /* 0x040fe200078ec0ff */
[----:B------:R-:W-:-:S02]  /*50e0*/  IMAD.SHL.U32 R4, R95, 0x20, RZ ;  /* 0x000000205f047824 */ /* 0x000fc400078e00ff */
[----:B------:R-:W-:Y:S02]  /*50f0*/  HFMA2 R36, -RZ, RZ, 0, 0 ;  /* 0x00000000ff247431 */ /* 0x000fe400000001ff */
[----:B------:R-:W-:Y:S01]  /*5100*/  IMAD.SHL.U32 R6, R95, 0x2, RZ ;  /* 0x000000025f067824 */ /* 0x000fe200078e00ff */
[----:B------:R-:W-:Y:S01]  /*5110*/  UMOV UR44, 0x400 ;  /* 0x00000400002c7882 */ /* 0x000fe20000000000 */
[----:B------:R-:W2:Y:S01]  /*5120*/  LDC.64 R82, c[0x0][0x8b0] ;  /* 0x00022c00ff527b82 */ /* 0x000ea20000000a00 */
[----:B------:R-:W-:Y:S01]  /*5130*/  LOP3.LUT R5, R7, 0x180, RZ, 0xc0, !PT ;  /* 0x0000018007057812 */ /* 0x000fe200078ec0ff */
[----:B------:R-:W-:Y:S01]  /*5140*/  IMAD.U32 R37, R95, 0x10000, RZ ;  /* 0x000100005f257824 */ /* 0x000fe200078e00ff */
[----:B------:R-:W-:Y:S01]  /*5150*/  LOP3.LUT R4, R4, 0xc00, RZ, 0xc0, !PT ;  /* 0x00000c0004047812 */ /* 0x000fe200078ec0ff */
[----:B------:R-:W-:Y:S01]  /*5160*/  IMAD.MOV.U32 R94, RZ, RZ, RZ ;  /* 0x000000ffff5e7224 */ /* 0x000fe200078e00ff */
[----:B------:R-:W-:Y:S01]  /*5170*/  LOP3.LUT R6, R5, 0x20, R6, 0xf8, !PT ;  /* 0x0000002005067812 */ /* 0x000fe200078ef806 */
[----:B------:R-:W-:Y:S01]  /*5180*/  IMAD.SHL.U32 R5, R95, 0x8, RZ ;  /* 0x000000085f057824 */ /* 0x000fe200078e00ff */
[----:B------:R-:W-:Y:S01]  /*5190*/  LOP3.LUT R4, R4, 0x40, R7, 0xf8, !PT ;  /* 0x0000004004047812 */ /* 0x000fe200078ef807 */
[----:B------:R-:W3:Y:S01]  /*51a0*/  LDC.64 R80, c[0x0][0x8a8] ;  /* 0x00022a00ff507b82 */ /* 0x000ee20000000a00 */
[----:B------:R-:W-:Y:S01]  /*51b0*/  LOP3.LUT R37, R37, 0x600000, RZ, 0xc0, !PT ;  /* 0x0060000025257812 */ /* 0x000fe200078ec0ff */
[----:B------:R-:W-:Y:S01]  /*51c0*/  IMAD.MOV.U32 R89, RZ, RZ, RZ ;  /* 0x000000ffff597224 */ /* 0x000fe200078e00ff */
[----:B------:R-:W-:-:S02]  /*51d0*/  LOP3.LUT R95, R95, 0x2, RZ, 0xc0, !PT ;  /* 0x000000025f5f7812 */ /* 0x000fc400078ec0ff */
[----:B------:R-:W-:Y:S02]  /*51e0*/  CS2R R92, SRZ ;  /* 0x00000000005c7805 */ /* 0x000fe4000001ff00 */
[----:B------:R-:W-:Y:S01]  /*51f0*/  LOP3.LUT R5, R6, 0x30, R5, 0x78, !PT ;  /* 0x0000003006057812 */ /* 0x000fe200078e7805 */
[----:B------:R-:W4:Y:S01]  /*5200*/  LDCU UR57, c[0x0][0x370] ;  /* 0x00006e00ff3977ac */ /* 0x000f220008000800 */
[----:B------:R-:W-:Y:S01]  /*5210*/  LOP3.LUT R4, R4, 0x200, R7, 0xf8, !PT ;  /* 0x0000020004047812 */ /* 0x000fe200078ef807 */
[----:B------:R-:W-:Y:S01]  /*5220*/  IMAD.MOV R90, RZ, RZ, -R95 ;  /* 0x000000ffff5a7224 */ /* 0x000fe200078e0a5f */
[----:B------:R-:W-:Y:S01]  /*5230*/  MOV R91, RZ ;  /* 0x000000ff005b7202 */ /* 0x000fe20000000f00 */
[----:B-1----:R-:W-:Y:S01]  /*5240*/  ULEA UR44, UR4, UR44, 0x18 ;  /* 0x0000002c042c7291 */ /* 0x002fe2000f8ec0ff */
[----:B------:R-:W-:Y:S01]  /*5250*/  LOP3.LUT R84, R4, R5, RZ, 0xfc, !PT ;  /* 0x0000000504547212 */ /* 0x000fe200078efcff */
[----:B------:R-:W1:Y:S02]  /*5260*/  LDCU.64 UR62, c[0x0][0x348] ;  /* 0x00006900ff3e77ac */ /* 0x000e640008000a00 */
[----:B------:R-:W-:-:S02]  /*5270*/  UIADD3 UR4, UPT, UPT, UR44, 0x4200, URZ ;  /* 0x000042002c047890 */ /* 0x000fc4000fffe0ff */
[----:B------:R-:W-:-:S03]  /*5280*/  UIADD3 UR5, UPT, UPT, UR44, 0x200, URZ ;  /* 0x000002002c057890 */ /* 0x000fc6000fffe0ff */
[----:B------:R-:W4:Y:S01]  /*5290*/  LDS R0, [UR44+0x150] ;  /* 0x0001502cff007984 */ /* 0x000f220008000800 */
[----:B------:R-:W1:Y:S01]  /*52a0*/  LDCU UR43, c[0x0][0xb0c] ;  /* 0x00016180ff2b77ac */ /* 0x000e620008000800 */
[----:B------:R-:W-:Y:S02]  /*52b0*/  IMAD.U32 R96, RZ, RZ, UR4 ;  /* 0x00000004ff607e24 */ /* 0x000fe4000f8e00ff */
[----:B------:R-:W-:Y:S01]  /*52c0*/  IMAD.U32 R98, RZ, RZ, UR5 ;  /* 0x00000005ff627e24 */ /* 0x000fe2000f8e00ff */
[----:B------:R-:W1:Y:S01]  /*52d0*/  LDCU UR39, c[0x0][0xb30] ;  /* 0x00016600ff2777ac */ /* 0x000e620008000800 */
[----:B------:R-:W1:Y:S01]  /*52e0*/  LDCU.64 UR46, c[0x0][0x888] ;  /* 0x00011100ff2e77ac */ /* 0x000e620008000a00 */
[----:B------:R-:W1:Y:S01]  /*52f0*/  LDCU.64 UR40, c[0x0][0xb28] ;  /* 0x00016500ff2877ac */ /* 0x000e620008000a00 */
[----:B------:R-:W1:Y:S01]  /*5300*/  LDCU.64 UR60, c[0x0][0x890] ;  /* 0x00011200ff3c77ac */ /* 0x000e620008000a00 */
[----:B------:R-:W1:Y:S01]  /*5310*/  LDCU.128 UR52, c[0x0][0xb10] ;  /* 0x00016200ff3477ac */ /* 0x000e620008000c00 */
[----:B------:R-:W1:Y:S02]  /*5320*/  LDCU UR56, c[0x0][0x374] ;  /* 0x00006e80ff3877ac */ /* 0x000e640008000800 */
[----:B-1234-:R-:W-:-:S07]  /*5330*/  IMAD.IADD R37, R0, 0x1, R37 ;  /* 0x0000000100257824 */ /* 0x01efce00078e0225 */
.L_x_132:
[C---:B------:R-:W-:Y:S02]  /*5340*/  LEA R3, R89.reuse, UR44, 0x3 ;  /* 0x0000002c59037c11 */ /* 0x040fe4000f8e18ff */
[----:B------:R-:W-:Y:S02]  /*5350*/  SHF.L.U32 R0, R92, 0x1f, RZ ;  /* 0x0000001f5c007819 */ /* 0x000fe400000006ff */
[----:B------:R-:W-:Y:S02]  /*5360*/  LEA R5, R89, UR44, 0x4 ;  /* 0x0000002c59057c11 */ /* 0x000fe4000f8e20ff */
[----:B-1----:R-:W1:Y:S02]  /*5370*/  SYNCS.PHASECHK.TRANS64.TRYWAIT P0, [R3+URZ+0xa0], R0 ;  /* 0x0000a000030075a7 */ /* 0x002e6400080011ff */
[----:B-1----:R-:W-:Y:S05]  /*5380*/  @!P0 BRA `(.L_x_91) ;  /* 0x0000004c00988947 */ /* 0x002fea0003800000 */
.L_x_178:
        /* <DEDUP_REMOVED lines=11> */
[----:B------:R-:W-:Y:S01]  /*5440*/  PLOP3.LUT P0, PT, PT, PT, UP1, 0x80, 0x8 ;  /* 0x000000000008781c */ /* 0x000fe20003f0f018 */
[----:B------:R-:W-:Y:S11]  /*5450*/  UP2UR UR45, UPR, URZ, 0x2 ;  /* 0x00000002ff2d7883 */ /* 0x000ff60008000000 */
[----:B------:R-:W-:Y:S01]  /*5460*/  @!UPT UIADD3 URZ, UPT, UPT, URZ, URZ, URZ ;  /* 0x000000fffffff290 */ /* 0x000fe2000fffe0ff */
[----:B-1----:R-:W-:Y:S02]  /*5470*/  @P0 SHF.R.U32.HI R0, RZ, 0x10, R5 ;  /* 0x00000010ff000819 */ /* 0x002fe40000011605 */
        /* <DEDUP_REMOVED lines=12> */
[----:B------:R-:W2:Y:S01]  /*5540*/  LDCU UR12, c[0x0][0xb20] ;  /* 0x00016400ff0c77ac */ /* 0x000ea20008000800 */
[----:B------:R-:W-:Y:S02]  /*5550*/  UIMAD.WIDE.U32 UR4, UR56, UR55, URZ ;  /* 0x00000037380472a5 */ /* 0x000fe4000f8e00ff */
[----:B------:R-:W-:Y:S02]  /*5560*/  UIMAD.WIDE.U32 UR6, UR57, UR52, URZ ;  /* 0x00000034390672a5 */ /* 0x000fe4000f8e00ff */
[----:B------:R-:W-:Y:S02]  /*5570*/  UISETP.NE.AND UP0, UPT, UR54, 0x1, UPT ;  /* 0x000000013600788c */ /* 0x000fe4000bf05270 */
[----:B------:R-:W-:Y:S02]  /*5580*/  UIMAD.WIDE.U32 UR8, UR37, UR55, URZ ;  /* 0x00000037250872a5 */ /* 0x000fe4000f8e00ff */
[----:B------:R-:W-:Y:S02]  /*5590*/  UIMAD.WIDE.U32 UR10, UR38, UR52, URZ ;  /* 0x00000034260a72a5 */ /* 0x000fe4000f8e00ff */
[----:B------:R-:W-:Y:S02]  /*55a0*/  UISETP.NE.AND UP1, UPT, UR43, 0x1, UPT ;  /* 0x000000012b00788c */ /* 0x000fe4000bf25270 */
[----:B------:R-:W-:Y:S01]  /*55b0*/  UISETP.NE.AND UP2, UPT, UR42, 0x1, UPT ;  /* 0x000000012a00788c */ /* 0x000fe2000bf45270 */
[----:B------:R-:W-:Y:S02]  /*55c0*/  UMOV UR4, UR5 ;  /* 0x0000000500047c82 */ /* 0x000fe40008000000 */
[----:B--2---:R-:W-:Y:S03]  /*55d0*/  USHF.R.U32.HI UR5, URZ, UR12, UR4 ;  /* 0x0000000cff057299 */ /* 0x004fe60008011604 */
[----:B------:R-:W-:Y:S02]  /*55e0*/  UMOV UR4, UR7 ;  /* 0x0000000700047c82 */ /* 0x000fe40008000000 */
[----:B------:R-:W-:Y:S02]  /*55f0*/  USHF.R.U32.HI UR7, URZ, UR53, UR4 ;  /* 0x00000035ff077299 */ /* 0x000fe40008011604 */
[----:B------:R-:W-:Y:S02]  /*5600*/  USEL UR4, UR56, UR5, !UP0 ;  /* 0x0000000538047287 */ /* 0x000fe4000c000000 */
[----:B------:R-:W-:Y:S01]  /*5610*/  USEL UR7, UR57, UR7, !UP1 ;  /* 0x0000000739077287 */ /* 0x000fe2000c800000 */
[----:B------:R-:W-:Y:S01]  /*5620*/  UMOV UR5, UR9 ;  /* 0x0000000900057c82 */ /* 0x000fe20008000000 */
[----:B------:R-:W-:Y:S02]  /*5630*/  UIMAD.WIDE.U32 UR8, UR4, UR40, URZ ;  /* 0x00000028040872a5 */ /* 0x000fe4000f8e00ff */
[----:B------:R-:W-:Y:S03]  /*5640*/  USHF.R.U32.HI UR6, URZ, UR12, UR5 ;  /* 0x0000000cff067299 */ /* 0x000fe60008011605 */
[----:B------:R-:W-:Y:S01]  /*5650*/  UMOV UR5, UR11 ;  /* 0x0000000b00057c82 */ /* 0x000fe20008000000 */
[----:B------:R-:W-:Y:S02]  /*5660*/  UIMAD.WIDE.U32 UR10, UR7, UR40, URZ ;  /* 0x00000028070a72a5 */ /* 0x000fe4000f8e00ff */
[----:B------:R-:W-:Y:S02]  /*5670*/  USHF.R.U32.HI UR12, URZ, UR53, UR5 ;  /* 0x00000035ff0c7299 */ /* 0x000fe40008011605 */
[----:B------:R-:W-:Y:S01]  /*5680*/  USEL UR6, UR37, UR6, !UP0 ;  /* 0x0000000625067287 */ /* 0x000fe2000c000000 */
[----:B------:R-:W-:Y:S02]  /*5690*/  UMOV UR5, UR9 ;  /* 0x0000000900057c82 */ /* 0x000fe40008000000 */
[----:B------:R-:W-:Y:S01]  /*56a0*/  UMOV UR10, UR11 ;  /* 0x0000000b000a7c82 */ /* 0x000fe20008000000 */
[----:B------:R-:W-:Y:S02]  /*56b0*/  @UP2 USHF.R.U32.HI UR4, URZ, UR41, UR5 ;  /* 0x00000029ff042299 */ /* 0x000fe40008011605 */
[----:B------:R-:W-:Y:S02]  /*56c0*/  @UP2 USHF.R.U32.HI UR7, URZ, UR41, UR10 ;  /* 0x00000029ff072299 */ /* 0x000fe4000801160a */
[----:B------:R-:W-:Y:S02]  /*56d0*/  UIMAD UR4, UR42, UR4, URZ ;  /* 0x000000042a0472a4 */ /* 0x000fe4000f8e02ff */
        /* <DEDUP_REMOVED lines=8> */
[----:B------:R-:W-:Y:S02]  /*5760*/  USEL UR11, UR6, UR4, !UP2 ;  /* 0x00000004060b7287 */ /* 0x000fe4000d000000 */
[----:B------:R-:W-:Y:S02]  /*5770*/  UIADD3 UR8, UPT, UPT, -UR5, URZ, URZ ;  /* 0x000000ff05087290 */ /* 0x000fe4000fffe1ff */
[----:B------:R-:W-:Y:S01]  /*5780*/  UIADD3 UR10, UPT, UPT, -UR11, URZ, URZ ;  /* 0x000000ff0b0a7290 */ /* 0x000fe2000fffe1ff */
[----:B------:R-:W-:Y:S01]  /*5790*/  @!UP0 UMOV UR4, UR9 ;  /* 0x0000000900048c82 */ /* 0x000fe20008000000 */
[----:B------:R-:W-:Y:S02]  /*57a0*/  UIADD3 UR9, UPT, UPT, -UR6, URZ, URZ ;  /* 0x000000ff06097290 */ /* 0x000fe4000fffe1ff */
[----:B------:R-:W-:Y:S02]  /*57b0*/  @!UP0 USHF.R.U32.HI UR4, URZ, UR41, UR4 ;  /* 0x00000029ff048299 */ /* 0x000fe40008011604 */
[----:B------:R-:W-:Y:S02]  /*57c0*/  UIMAD UR10, UR42, UR10, UR6 ;  /* 0x0000000a2a0a72a4 */ /* 0x000fe4000f8e0206 */
[----:B------:R-:W-:Y:S04]  /*57d0*/  @!UP0 USEL UR4, UR5, UR4, !UP2 ;  /* 0x0000000405048287 */ /* 0x000fe8000d000000 */
[----:B------:R-:W-:Y:S02]  /*57e0*/  @!UP0 UIMAD UR10, UR7, UR10, UR4 ;  /* 0x0000000a070a82a4 */ /* 0x000fe4000f8e0204 */
[----:B------:R-:W-:Y:S02]  /*57f0*/  @!UP0 UIADD3 UR11, UPT, UPT, UR11, -UR4, URZ ;  /* 0x800000040b0b8290 */ /* 0x000fe4000fffe0ff */
[----:B------:R-:W-:Y:S02]  /*5800*/  UIMAD UR7, UR43, UR8, UR38 ;  /* 0x000000082b0772a4 */ /* 0x000fe4000f8e0226 */
[----:B------:R-:W-:Y:S02]  /*5810*/  @!UP0 UIMAD UR6, UR11, UR42, UR5 ;  /* 0x0000002a0b0682a4 */ /* 0x000fe4000f8e0205 */
[----:B------:R-:W-:Y:S01]  /*5820*/  UIMAD UR4, UR54, UR9, UR37 ;  /* 0x00000009360472a4 */ /* 0x000fe2000f8e0225 */
[----:B------:R-:W-:Y:S02]  /*5830*/  @!UP0 UMOV UR5, UR10 ;  /* 0x0000000a00058c82 */ /* 0x000fe40008000000 */
[----:B------:R-:W-:Y:S02]  /*5840*/  UIMAD UR38, UR5, UR43, UR7 ;  /* 0x0000002b052672a4 */ /* 0x000fe4000f8e0207 */
[----:B------:R-:W-:Y:S11]  /*5850*/  UIMAD UR37, UR6, UR54, UR4 ;  /* 0x00000036062572a4 */ /* 0x000ff6000f8e0204 */
[----:B------:R-:W-:Y:S01]  /*5860*/  @!UPT UIADD3 URZ, UPT, UPT, URZ, URZ, URZ ;  /* 0x000000fffffff290 */ /* 0x000fe2000fffe0ff */
.L_x_92:
[----:B------:R-:W-:Y:S01]  /*5870*/  UISETP.NE.AND UP0, UPT, UR39, 0x1, UPT ;  /* 0x000000012700788c */ /* 0x000fe2000bf05270 */
[----:B------:R-:W-:Y:S01]  /*5880*/  IADD3 R89, PT, PT, R89, 0x1, RZ ;  /* 0x0000000159597810 */ /* 0x000fe20007ffe0ff */
[----:B------:R-:W-:Y:S02]  /*5890*/  UIADD3 UR11, UPT, UPT, UR44, 0x200, URZ ;  /* 0x000002002c0b7890 */ /* 0x000fe4000fffe0ff */
[----:B------:R-:W-:Y:S02]  /*58a0*/  USHF.L.U32 UR50, UR16, 0x6, URZ ;  /* 0x0000000610327899 */ /* 0x000fe400080006ff */
[----:B------:R-:W-:Y:S05]  /*58b0*/  USHF.L.U32 UR49, UR20, 0x8, URZ ;  /* 0x0000000814317899 */ /* 0x000fea00080006ff */
[----:B------:R-:W2:Y:S01]  /*58c0*/  @!UP0 LDCU.128 UR12, c[0x0][0xb10] ;  /* 0x00016200ff0c87ac */ /* 0x000ea20008000c00 */
[----:B------:R-:W3:Y:S01]  /*58d0*/  @!UP0 LDCU UR5, c[0x0][0xb0c] ;  /* 0x00016180ff0587ac */ /* 0x000ee20008000800 */
[----:B------:R-:W4:Y:S01]  /*58e0*/  @!UP0 LDCU UR10, c[0x0][0xb20] ;  /* 0x00016400ff0a87ac */ /* 0x000f220008000800 */
[----:B--2---:R-:W-:Y:S02]  /*58f0*/  UIMAD.WIDE.U32 UR8, UR38, UR12, URZ ;  /* 0x0000000c260872a5 */ /* 0x004fe4000f8e00ff */
[----:B------:R-:W-:Y:S02]  /*5900*/  UIMAD.WIDE.U32 UR6, UR37, UR15, URZ ;  /* 0x0000000f250672a5 */ /* 0x000fe4000f8e00ff */
[----:B------:R-:W-:Y:S03]  /*5910*/  @!UP0 UISETP.NE.AND UP1, UPT, UR14, 0x1, UPT ;  /* 0x000000010e00888c */ /* 0x000fe6000bf25270 */
[----:B------:R-:W-:Y:S01]  /*5920*/  @!UP0 UMOV UR4, UR9 ;  /* 0x0000000900048c82 */ /* 0x000fe20008000000 */
[----:B---3--:R-:W-:Y:S02]  /*5930*/  @!UP0 UISETP.NE.AND UP2, UPT, UR5, 0x1, UPT ;  /* 0x000000010500888c */ /* 0x008fe4000bf45270 */
[----:B------:R-:W-:Y:S01]  /*5940*/  @!UP0 USHF.R.U32.HI UR4, URZ, UR13, UR4 ;  /* 0x0000000dff048299 */ /* 0x000fe20008011604 */
[----:B------:R-:W-:Y:S02]  /*5950*/  @!UP0 UMOV UR6, UR7 ;  /* 0x0000000700068c82 */ /* 0x000fe40008000000 */
[----:B----4-:R-:W-:Y:S02]  /*5960*/  @!UP0 USHF.R.U32.HI UR6, URZ, UR10, UR6 ;  /* 0x0000000aff068299 */ /* 0x010fe40008011606 */
[----:B------:R-:W-:Y:S02]  /*5970*/  @!UP0 USEL UR7, UR38, UR4, !UP2 ;  /* 0x0000000426078287 */ /* 0x000fe4000d000000 */
[----:B------:R-:W-:Y:S04]  /*5980*/  @!UP0 USEL UR6, UR37, UR6, !UP1 ;  /* 0x0000000625068287 */ /* 0x000fe8000c800000 */
[----:B------:R-:W-:Y:S02]  /*5990*/  @!UP0 UIADD3 UR4, UPT, UPT, -UR7, UR6, URZ ;  /* 0x0000000607048290 */ /* 0x000fe4000fffe1ff */
[----:B------:R-:W-:Y:S02]  /*59a0*/  @!UP0 UIADD3 UR6, UPT, UPT, UR7, -UR6, URZ ;  /* 0x8000000607068290 */ /* 0x000fe4000fffe0ff */
[----:B------:R-:W-:Y:S02]  /*59b0*/  @!UP0 UIMAD UR38, UR4, UR5, UR38 ;  /* 0x00000005042682a4 */ /* 0x000fe4000f8e0226 */
[----:B------:R-:W-:Y:S02]  /*59c0*/  @!UP0 UIMAD UR37, UR6, UR14, UR37 ;  /* 0x0000000e062582a4 */ /* 0x000fe4000f8e0225 */
[----:B------:R-:W-:Y:S09]  /*59d0*/  ULOP3.LUT UP0, URZ, UR11, 0x1b0, URZ, 0xc0, !UPT ;  /* 0x000001b00bff7892 */ /* 0x000ff2000f80c0ff */
[----:B------:R-:W-:Y:S05]  /*59e0*/  BRA.U !UP0, `(.L_x_93) ;  /* 0x0000000108407547 */ /* 0x000fea000b800000 */
[----:B------:R-:W2:Y:S01]  /*59f0*/  LDCU.64 UR8, c[0x4][0x88] ;  /* 0x01001100ff0877ac */ /* 0x000ea20008000a00 */
[----:B------:R-:W-:Y:S01]  /*5a00*/  MOV R3, 0x0 ;  /* 0x0000000000037802 */ /* 0x000fe20000000f00 */
[----:B------:R-:W-:Y:S02]  /*5a10*/  HFMA2 R12, -RZ, RZ, 0, 5.9604644775390625e-08 ;  /* 0x00000001ff0c7431 */ /* 0x000fe400000001ff */
[----:B------:R-:W-:Y:S02]  /*5a20*/  IMAD.MOV.U32 R8, RZ, RZ, 0x70 ;  /* 0x00000070ff087424 */ /* 0x000fe400078e00ff */
[----:B------:R-:W-:Y:S01]  /*5a30*/  IMAD.MOV.U32 R13, RZ, RZ, RZ ;  /* 0x000000ffff0d7224 */ /* 0x000fe200078e00ff */
[----:B------:R-:W3:Y:S01]  /*5a40*/  LDCU.64 UR6, c[0x4][0x90] ;  /* 0x01001200ff0677ac */ /* 0x000ee20008000a00 */
[----:B------:R-:W4:Y:S01]  /*5a50*/  LDC.64 R2, c[0x4][R3] ;  /* 0x0100000003027b82 */ /* 0x000f220000000a00 */
[----:B------:R-:W1:Y:S01]  /*5a60*/  LDCU.64 UR4, c[0x4][0x8] ;  /* 0x01000100ff0477ac */ /* 0x000e620008000a00 */
[----:B--2---:R-:W-:Y:S01]  /*5a70*/  MOV R5, UR9 ;  /* 0x0000000900057c02 */ /* 0x004fe20008000f00 */
[----:B------:R-:W-:Y:S01]  /*5a80*/  IMAD.U32 R4, RZ, RZ, UR8 ;  /* 0x00000008ff047e24 */ /* 0x000fe2000f8e00ff */
[----:B---3--:R-:W-:Y:S01]  /*5a90*/  MOV R7, UR7 ;  /* 0x0000000700077c02 */ /* 0x008fe20008000f00 */
[----:B------:R-:W-:Y:S01]  /*5aa0*/  IMAD.U32 R6, RZ, RZ, UR6 ;  /* 0x00000006ff067e24 */ /* 0x000fe2000f8e00ff */
[----:B-1----:R-:W-:Y:S01]  /*5ab0*/  MOV R11, UR5 ;  /* 0x00000005000b7c02 */ /* 0x002fe20008000f00 */
[----:B------:R-:W-:Y:S02]  /*5ac0*/  IMAD.U32 R10, RZ, RZ, UR4 ;  /* 0x00000004ff0a7e24 */ /* 0x000fe4000f8e00ff */
[----:B------:R-:W-:Y:S07]  /*5ad0*/  LEPC R20, `(.L_x_93) ;  /* 0x000000001014794e */ /* 0x000fee0000000000 */
[----:B----45:R-:W-:Y:S05]  /*5ae0*/  CALL.ABS.NOINC R2 ;  /* 0x0000000002007343 */ /* 0x030fea0003c00000 */
.L_x_93:
[----:B------:R-:W-:Y:S01]  /*5af0*/  LOP3.LUT P0, RZ, R96, 0x1b0, RZ, 0xc0, !PT ;  /* 0x000001b060ff7812 */ /* 0x000fe2000780c0ff */
[----:B------:R-:W-:Y:S11]  /*5b00*/  BSSY.RECONVERGENT B6, `(.L_x_94) ;  /* 0x0000013000067945 */ /* 0x000ff60003800200 */
[----:B------:R-:W-:Y:S01]  /*5b10*/  @!UPT UIADD3 URZ, UPT, UPT, URZ, URZ, URZ ;  /* 0x000000fffffff290 */ /* 0x000fe2000fffe0ff */
[----:B------:R-:W-:Y:S05]  /*5b20*/  @!P0 BRA `(.L_x_95) ;  /* 0x0000000000408947 */ /* 0x000fea0003800000 */
        /* <DEDUP_REMOVED lines=16> */
.L_x_95:
[----:B------:R-:W-:Y:S05]  /*5c30*/  BSYNC.RECONVERGENT B6 ;  /* 0x0000000000067941 */ /* 0x000fea0003800200 */
.L_x_94:
[----:B------:R-:W-:Y:S01]  /*5c40*/  R2UR UR4, R88 ;  /* 0x00000000580472ca */ /* 0x000fe200000e0000 */
[----:B------:R-:W-:Y:S01]  /*5c50*/  UISETP.NE.U32.AND UP0, UPT, UR60, URZ, UPT ;  /* 0x000000ff3c00728c */ /* 0x000fe2000bf05070 */
[----:B------:R-:W-:Y:S02]  /*5c60*/  ISETP.NE.U32.AND P4, PT, R82, RZ, PT ;  /* 0x000000ff5200720c */ /* 0x000fe40003f85070 */
[----:B------:R-:W-:Y:S01]  /*5c70*/  ISETP.NE.U32.AND P2, PT, RZ, UR46, PT ;  /* 0x0000002eff007c0c */ /* 0x000fe2000bf45070 */
[----:B------:R-:W-:Y:S01]  /*5c80*/  UISETP.NE.AND.EX UP1, UPT, UR61, URZ, UPT, UP0 ;  /* 0x000000ff3d00728c */ /* 0x000fe2000bf25300 */
[----:B------:R-:W-:Y:S01]  /*5c90*/  ISETP.NE.AND.EX P4, PT, R83, RZ, PT, P4 ;  /* 0x000000ff5300720c */ /* 0x000fe20003f85340 */
[----:B------:R-:W-:Y:S01]  /*5ca0*/  UPLOP3.LUT UP0, UPT, UPT, UPT, UPT, 0x40, 0x4 ;  /* 0x000000000004789c */ /* 0x000fe20003f0e870 */
[----:B------:R-:W-:Y:S05]  /*5cb0*/  ISETP.NE.AND.EX P2, PT, RZ, UR47, PT, P2 ;  /* 0x0000002fff007c0c */ /* 0x000fea000bf45320 */
[----:B------:R-:W-:Y:S06]  /*5cc0*/  UISETP.NE.AND UP2, UPT, UR4, URZ, UPT ;  /* 0x000000ff0400728c */ /* 0x000fec000bf45270 */
[----:B------:R-:W-:Y:S05]  /*5cd0*/  PLOP3.LUT P1, PT, PT, PT, UP2, 0x80, 0x8 ;  /* 0x000000000008781c */ /* 0x000fea0003f2f028 */
[----:B------:R-:W-:Y:S06]  /*5ce0*/  @UP2 UPLOP3.LUT UP0, UPT, UPT, UPT, UP1, 0x80, 0x8 ;  /* 0x000000000008289c */ /* 0x000fec0003f0f010 */
[----:B------:R-:W-:Y:S01]  /*5cf0*/  PLOP3.LUT P0, PT, PT, PT, UP0, 0x80, 0x8 ;  /* 0x000000000008781c */ /* 0x000fe20003f0f008 */
[----:B------:R-:W-:Y:S01]  /*5d00*/  @!UPT UIADD3 URZ, UPT, UPT, URZ, URZ, URZ ;  /* 0x000000fffffff290 */ /* 0x000fe2000fffe0ff */
[----:B------:R-:W-:Y:S11]  /*5d10*/  BRA.U !UP1, `(.L_x_96) ;  /* 0x00000001093c7547 */ /* 0x000ff6000b800000 */
[----:B------:R-:W-:Y:S01]  /*5d20*/  UISETP.NE.U32.AND UP0, UPT, UR46, URZ, UPT ;  /* 0x000000ff2e00728c */ /* 0x000fe2000bf05070 */
[----:B-1----:R-:W-:Y:S01]  /*5d30*/  HFMA2 R0, -RZ, RZ, 0, 5.9604644775390625e-08 ;  /* 0x00000001ff007431 */ /* 0x002fe200000001ff */
[----:B------:R-:W1:Y:S01]  /*5d40*/  LDCU.64 UR8, c[0x0][0x358] ;  /* 0x00006b00ff0877ac */ /* 0x000e620008000a00 */
[----:B------:R-:W-:Y:S01]  /*5d50*/  IMAD.MOV.U32 R85, RZ, RZ, 0x1 ;  /* 0x00000001ff557424 */ /* 0x000fe200078e00ff */
[----:B------:R-:W-:Y:S06]  /*5d60*/  UISETP.NE.AND.EX UP0, UPT, UR47, URZ, UPT, UP0 ;  /* 0x000000ff2f00728c */ /* 0x000fec000bf05300 */
[----:B------:R-:W-:Y:S05]  /*5d70*/  PLOP3.LUT P3, PT, PT, PT, UP0, 0x80, 0x8 ;  /* 0x000000000008781c */ /* 0x000fea0003f6f008 */
[----:B------:R-:W2:Y:S01]  /*5d80*/  @UP0 LDCU.64 UR4, c[0x0][0x888] ;  /* 0x00011100ff0407ac */ /* 0x000ea20008000a00 */
[----:B------:R-:W-:Y:S07]  /*5d90*/  @UP0 UIMAD UR6, UR36, UR60, URZ ;  /* 0x0000003c240602a4 */ /* 0x000fee000f8e02ff */
[----:B------:R-:W-:Y:S01]  /*5da0*/  @!P3 PRMT R85, R0, 0x7610, R85 ;  /* 0x000076100055b816 */ /* 0x000fe20000000055 */
[----:B--2---:R-:W-:Y:S06]  /*5db0*/  @UP0 UIMAD.WIDE UR4, UR6, 0x4, UR4 ;  /* 0x00000004060408a5 */ /* 0x004fec000f8e0204 */
[----:B------:R-:W-:Y:S01]  /*5dc0*/  IMAD.U32 R2, RZ, RZ, UR4 ;  /* 0x00000004ff027e24 */ /* 0x000fe2000f8e00ff */
[----:B------:R-:W-:Y:S04]  /*5dd0*/  MOV R3, UR5 ;  /* 0x0000000500037c02 */ /* 0x000fe80008000f00 */
[----:B------:R-:W2:Y:S01]  /*5de0*/  @!UP0 LDCU UR4, c[0x0][0x880] ;  /* 0x00011000ff0487ac */ /* 0x000ea20008000800 */
[----:B-1---5:R3:W5:Y:S02]  /*5df0*/  @P3 LDG.E R41, desc[UR8][R2.64] ;  /* 0x0000000802293981 */ /* 0x022764000c1e1900 */
[----:B--23--:R-:W-:Y:S02]  /*5e00*/  @!P3 IMAD.U32 R41, RZ, RZ, UR4 ;  /* 0x00000004ff29be24 */ /* 0x00cfe4000f8e00ff */
.L_x_96:
[----:B------:R-:W-:Y:S05]  /*5e10*/  @!P4 BRA `(.L_x_97) ;  /* 0x000000000024c947 */ /* 0x000fea0003800000 */
[----:B------:R-:W-:Y:S01]  /*5e20*/  ISETP.NE.U32.AND P3, PT, R80, RZ, PT ;  /* 0x000000ff5000720c */ /* 0x000fe20003f65070 */
[----:B------:R-:W2:Y:S03]  /*5e30*/  LDCU.64 UR4, c[0x0][0x358] ;  /* 0x00006b00ff0477ac */ /* 0x000ea60008000a00 */
[----:B------:R-:W-:Y:S11]  /*5e40*/  ISETP.NE.AND.EX P3, PT, R81, RZ, PT, P3 ;  /* 0x000000ff5100720c */ /* 0x000ff60003f65330 */
[----:B------:R-:W-:Y:S02]  /*5e50*/  @!UPT UIADD3 URZ, UPT, UPT, URZ, URZ, URZ ;  /* 0x000000fffffff290 */ /* 0x000fe4000fffe0ff */
[----:B------:R-:W3:Y:S01]  /*5e60*/  @P3 LDC.64 R2, c[0x0][0x8a8] ;  /* 0x00022a00ff023b82 */ /* 0x000ee20000000a00 */
[----:B-1----:R-:W-:Y:S04]  /*5e70*/  @P3 IMAD R0, R82, UR36, RZ ;  /* 0x0000002452003c24 */ /* 0x002fe8000f8e02ff */
[----:B---3--:R-:W-:Y:S05]  /*5e80*/  @P3 IMAD.WIDE R2, R0, 0x4, R2 ;  /* 0x0000000400023825 */ /* 0x008fea00078e0202 */
[----:B--2--5:R2:W5:Y:S02]  /*5e90*/  @P3 LDG.E R38, desc[UR4][R2.64] ;  /* 0x0000000402263981 */ /* 0x024564000c1e1900 */
[----:B--2---:R-:W3:Y:S02]  /*5ea0*/  @!P3 LDC R38, c[0x0][0x8a0] ;  /* 0x00022800ff26bb82 */ /* 0x004ee40000000800 */
.L_x_97:
[----:B-----5:R-:W-:Y:S01]  /*5eb0*/  FSETP.NEU.AND P4, PT, R41, RZ, PT ;  /* 0x000000ff2900720b */ /* 0x020fe20003f8d000 */
[----:B------:R-:W-:Y:S01]  /*5ec0*/  BSSY B1, `(.L_x_98) ;  /* 0x0000042000017945 */ /* 0x000fe20003800000 */
[----:B------:R-:W-:Y:S01]  /*5ed0*/  SEL R6, RZ, 0xffffffff, P2 ;  /* 0xffffffffff067807 */ /* 0x000fe20001000000 */
[----:B------:R-:W-:Y:S01]  /*5ee0*/  IMAD.MOV.U32 R100, RZ, RZ, 0x1 ;  /* 0x00000001ff647424 */ /* 0x000fe200078e00ff */
[----:B------:R-:W-:Y:S02]  /*5ef0*/  LOP3.LUT P3, RZ, R85, 0xff, RZ, 0xc0, !PT ;  /* 0x000000ff55ff7812 */ /* 0x000fe4000786c0ff */
[----:B------:R-:W-:Y:S02]  /*5f00*/  CS2R R78, SRZ ;  /* 0x00000000004e7805 */ /* 0x000fe4000001ff00 */
[----:B------:R-:W-:Y:S02]  /*5f10*/  @P1 SEL R3, RZ, 0xffffffff, P4 ;  /* 0xffffffffff031807 */ /* 0x000fe40002000000 */
[----:B------:R-:W-:Y:S02]  /*5f20*/  CS2R R76, SRZ ;  /* 0x00000000004c7805 */ /* 0x000fe4000001ff00 */
[----:B------:R-:W-:Y:S02]  /*5f30*/  LEA R2, R93, UR44, 0x3 ;  /* 0x0000002c5d027c11 */ /* 0x000fe4000f8e18ff */
[----:B------:R-:W-:Y:S02]  /*5f40*/  CS2R R74, SRZ ;  /* 0x00000000004a7805 */ /* 0x000fe4000001ff00 */
[----:B------:R-:W-:Y:S02]  /*5f50*/  @P0 SEL R3, R6, R3, !P3 ;  /* 0x0000000306030207 */ /* 0x000fe40005800000 */
[----:B------:R-:W-:Y:S02]  /*5f60*/  CS2R R72, SRZ ;  /* 0x0000000000487805 */ /* 0x000fe4000001ff00 */
[----:B------:R-:W-:Y:S02]  /*5f70*/  LEA R71, R36, UR44, 0x3 ;  /* 0x0000002c24477c11 */ /* 0x000fe4000f8e18ff */
[----:B------:R-:W-:Y:S02]  /*5f80*/  @P1 LOP3.LUT R3, R3, 0x1, RZ, 0xc0, !PT ;  /* 0x0000000103031812 */ /* 0x000fe400078ec0ff */
[----:B------:R-:W-:Y:S02]  /*5f90*/  SHF.L.U32 R4, R94, 0x1f, RZ ;  /* 0x0000001f5e047819 */ /* 0x000fe400000006ff */
[----:B------:R-:W-:Y:S02]  /*5fa0*/  ISETP.NE.U32.OR P6, PT, R3, 0x1, !P1 ;  /* 0x000000010300780c */ /* 0x000fe40004fc5470 */
[----:B------:R-:W-:Y:S02]  /*5fb0*/  PLOP3.LUT P2, PT, PT, PT, UP1, 0x80, 0x8 ;  /* 0x000000000008781c */ /* 0x000fe40003f4f018 */
[----:B------:R-:W-:Y:S02]  /*5fc0*/  LEA.HI R39, R36, R36, RZ, 0x1 ;  /* 0x0000002424277211 */ /* 0x000fe400078f08ff */
[----:B------:R-:W-:Y:S02]  /*5fd0*/  SEL R3, RZ, 0xffffffff, P4 ;  /* 0xffffffffff037807 */ /* 0x000fe40002000000 */
[----:B------:R-:W-:Y:S01]  /*5fe0*/  P2R R102, PR, RZ, 0x40 ;  /* 0x00000040ff667803 */ /* 0x000fe20000000000 */
[C---:B-1----:R-:W-:Y:S01]  /*5ff0*/  IMAD.SHL.U32 R0, R39.reuse, 0x80, RZ ;  /* 0x0000008027007824 */ /* 0x042fe200078e00ff */
[----:B------:R-:W-:Y:S03]  /*6000*/  LOP3.LUT R39, R39, 0xffe, RZ, 0xc0, !PT ;  /* 0x00000ffe27277812 */ /* 0x000fe600078ec0ff */
[----:B------:R-:W-:Y:S02]  /*6010*/  @P6 SHF.L.U32 R5, R91, 0x1f, RZ ;  /* 0x0000001f5b056819 */ /* 0x000fe400000006ff */
[----:B------:R-:W-:Y:S01]  /*6020*/  @P2 SEL R3, R6, R3, !P3 ;  /* 0x0000000306032207 */ /* 0x000fe20005800000 */
[----:B------:R-:W-:Y:S01]  /*6030*/  IMAD.IADD R39, R36, 0x1, -R39 ;  /* 0x0000000124277824 */ /* 0x000fe200078e0a27 */
[----:B------:R-:W1:Y:S01]  /*6040*/  @P6 SYNCS.PHASECHK.TRANS64.TRYWAIT P1, [R2+URZ+0x50], R5 ;  /* 0x00005005020065a7 */ /* 0x000e6200080211ff */
[----:B------:R-:W-:Y:S02]  /*6050*/  LOP3.LUT R0, R0, 0xffffff00, RZ, 0xc0, !PT ;  /* 0xffffff0000007812 */ /* 0x000fe400078ec0ff */
[----:B------:R-:W-:Y:S03]  /*6060*/  LOP3.LUT R3, R3, 0x1, RZ, 0xc0, !PT ;  /* 0x0000000103037812 */ /* 0x000fe600078ec0ff */
[----:B------:R-:W-:Y:S01]  /*6070*/  IMAD.IADD R0, R37, 0x1, R0 ;  /* 0x0000000125007824 */ /* 0x000fe200078e0200 */
[----:B------:R-:W-:Y:S03]  /*6080*/  ISETP.NE.U32.AND P5, PT, R3, 0x1, PT ;  /* 0x000000010300780c */ /* 0x000fe60003fa5070 */
[----:B------:R-:W-:Y:S01]  /*6090*/  IMAD R39, R39, 0x100000, R0 ;  /* 0x0010000027277824 */ /* 0x000fe200078e0200 */
[----:B------:R-:W-:Y:S01]  /*60a0*/  P2R R101, PR, RZ, 0x20 ;  /* 0x00000020ff657803 */ /* 0x000fe20000000000 */
[----:B------:R2:W4:Y:S01]  /*60b0*/  SYNCS.PHASECHK.TRANS64.TRYWAIT P0, [R71+URZ+0xc0], R4 ;  /* 0x0000c004470075a7 */ /* 0x00052200080011ff */
[----:B-1----:R-:W-:Y:S01]  /*60c0*/  @P6 SEL R100, RZ, 0x1, !P1 ;  /* 0x00000001ff646807 */ /* 0x002fe20004800000 */
[----:B--2---:R-:W-:Y:S06]  /*60d0*/  @!P6 BRA `(.L_x_99) ;  /* 0x000000000080e947 */ /* 0x004fec0003800000 */
[----:B------:R-:W-:Y:S01]  /*60e0*/  @P5 IMAD R6, R93, 0x1000, R84 ;  /* 0x000010005d065824 */ /* 0x000fe200078e0254 */
[----:B------:R-:W1:Y:S01]  /*60f0*/  S2R R0, SR_CgaCtaId ;  /* 0x0000000000007919 */ /* 0x000e620000008800 */
[----:B------:R-:W-:Y:S01]  /*6100*/  ISETP.NE.AND P1, PT, R100, RZ, PT ;  /* 0x000000ff6400720c */ /* 0x000fe20003f25270 */
[----:B------:R-:W-:Y:S01]  /*6110*/  BSSY B0, `(.L_x_100) ;  /* 0x000000b000007945 */ /* 0x000fe20003800000 */
[----:B------:R-:W-:Y:S01]  /*6120*/  @P5 VIADD R5, R6, UR44 ;  /* 0x0000002c06055c36 */ /* 0x000fe20008000000 */
[----:B------:R-:W-:Y:S02]  /*6130*/  CS2R R74, SRZ ;  /* 0x00000000004a7805 */ /* 0x000fe4000001ff00 */
[----:B------:R-:W-:Y:S02]  /*6140*/  CS2R R72, SRZ ;  /* 0x0000000000487805 */ /* 0x000fe4000001ff00 */
[----:B------:R-:W-:Y:S01]  /*6150*/  CS2R R78, SRZ ;  /* 0x00000000004e7805 */ /* 0x000fe2000001ff00 */
[----:B------:R-:W-:Y:S01]  /*6160*/  @P5 IMAD R5, R95, -0x10, R5 ;  /* 0xfffffff05f055824 */ /* 0x000fe200078e0205 */
[----:B------:R-:W-:Y:S04]  /*6170*/  CS2R R76, SRZ ;  /* 0x00000000004c7805 */ /* 0x000fe8000001ff00 */
[----:B------:R-:W-:Y:S05]  /*6180*/  @P1 BRA `(.L_x_101) ;  /* 0x00000000000c1947 */ /* 0x000fea0003800000 */
[----:B------:R-:W-:Y:S04]  /*6190*/  SHF.L.U32 R3, R91, 0x1f, RZ ;  /* 0x0000001f5b037819 */ /* 0x000fe800000006ff */
[----:B------:R-:W2:Y:S02]  /*61a0*/  SYNCS.PHASECHK.TRANS64.TRYWAIT P1, [R2+URZ+0x50], R3 ;  /* 0x00005003020075a7 */ /* 0x000ea400080211ff */
[----:B--2---:R-:W-:Y:S05]  /*61b0*/  @!P1 BRA `(.L_x_102) ;  /* 0x0000004000209947 */ /* 0x004fea0003800000 */
.L_x_101:
[----:B------:R-:W-:Y:S05]  /*61c0*/  BSYNC B0 ;  /* 0x0000000000007941 */ /* 0x000fea0003800000 */
.L_x_100:
[----:B------:R-:W-:Y:S01]  /*61d0*/  ISETP.NE.AND P1, PT, R101, RZ, PT ;  /* 0x000000ff6500720c */ /* 0x000fe20003f25270 */
[----:B--2---:R-:W-:Y:S02]  /*61e0*/  VIADD R3, R2, 0x70 ;  /* 0x0000007002037836 */ /* 0x004fe40000000000 */
[----:B------:R-:W-:Y:S03]  /*61f0*/  VIADD R93, R93, 0x1 ;  /* 0x000000015d5d7836 */ /* 0x000fe60000000000 */
[----:B-1----:R-:W-:Y:S07]  /*6200*/  PRMT R0, R0, 0x654, R3 ;  /* 0x0000065400007816 */ /* 0x002fee0000000003 */
[----:B------:R1:W2:Y:S04]  /*6210*/  @P1 LDS.128 R72, [R6+UR44+0x200] ;  /* 0x0002002c06481984 */ /* 0x0002a80008000c00 */
[----:B------:R1:W1:Y:S01]  /*6220*/  @P1 LDS.128 R76, [R5+0x210] ;  /* 0x00021000054c1984 */ /* 0x0002620000000c00 */
[C---:B------:R-:W-:Y:S01]  /*6230*/  ISETP.NE.AND P1, PT, R93.reuse, 0x4, PT ;  /* 0x000000045d00780c */ /* 0x040fe20003f25270 */
[----:B------:R-:W-:Y:S01]  /*6240*/  @!PT LDS RZ, [RZ] ;  /* 0x00000000fffff984 */ /* 0x000fe20000000800 */
[----:B------:R-:W-:Y:S01]  /*6250*/  @!PT LDS RZ, [RZ] ;  /* 0x00000000fffff984 */ /* 0x000fe20000000800 */
[----:B------:R-:W-:Y:S01]  /*6260*/  @!PT LDS RZ, [RZ] ;  /* 0x00000000fffff984 */ /* 0x000fe20000000800 */
[----:B------:R-:W-:Y:S01]  /*6270*/  @!PT LDS RZ, [RZ] ;  /* 0x00000000fffff984 */ /* 0x000fe20000000800 */
[----:B------:R5:W-:Y:S06]  /*6280*/  MEMBAR.ALL.CTA ;  /* 0x0000000000007992 */ /* 0x000bec0000008000 */
[----:B-----5:R-:W5:Y:S01]  /*6290*/  FENCE.VIEW.ASYNC.S ;  /* 0x00000000000073c6 */ /* 0x020f620000000000 */
[----:B------:R-:W-:Y:S01]  /*62a0*/  SEL R93, R93, RZ, P1 ;  /* 0x000000ff5d5d7207 */ /* 0x000fe20000800000 */
[----:B-----5:R5:W-:Y:S02]  /*62b0*/  SYNCS.ARRIVE.TRANS64.RED.A1T0 RZ, [R0+URZ], RZ ;  /* 0x000000ff00ff79a7 */ /* 0x020be400081004ff */
[----:B-----5:R-:W-:Y:S04]  /*62c0*/  SEL R0, RZ, 0x1, P1 ;  /* 0x00000001ff007807 */ /* 0x020fe80000800000 */
[----:B--2---:R-:W-:Y:S02]  /*62d0*/  LOP3.LUT R91, R91, R0, RZ, 0x3c, !PT ;  /* 0x000000005b5b7212 */ /* 0x004fe400078e3cff */
.L_x_99:
[----:B------:R-:W-:Y:S05]  /*62e0*/  BSYNC B1 ;  /* 0x0000000000017941 */ /* 0x000fea0003800000 */
.L_x_98:
[----:B------:R-:W-:Y:S04]  /*62f0*/  SHF.R.U32.HI R3, RZ, 0x15, R39 ;  /* 0x00000015ff037819 */ /* 0x000fe80000011627 */
[----:B------:R-:W-:Y:S01]  /*6300*/  LOP3.LUT P1, RZ, R3, 0x3, R86, 0x48, !PT ;  /* 0x0000000303ff7812 */ /* 0x000fe20007824856 */
[----:B------:R-:W-:Y:S01]  /*6310*/  @!UPT UIADD3 URZ, UPT, UPT, URZ, URZ, URZ ;  /* 0x000000fffffff290 */ /* 0x000fe2000fffe0ff */
[----:B----4-:R-:W-:Y:S11]  /*6320*/  @P0 BRA `(.L_x_103) ;  /* 0x0000000000080947 */ /* 0x010ff60003800000 */
[----:B------:R-:W2:Y:S02]  /*6330*/  SYNCS.PHASECHK.TRANS64.TRYWAIT P0, [R71+URZ+0xc0], R4 ;  /* 0x0000c004470075a7 */ /* 0x000ea400080011ff */
[----:B--2---:R-:W-:Y:S05]  /*6340*/  @!P0 BRA `(.L_x_104) ;  /* 0x0000003c00d08947 */ /* 0x004fea0003800000 */
.L_x_103:
[----:B------:R-:W-:Y:S05]  /*6350*/  @!P1 BRA `(.L_x_105) ;  /* 0x0000000000409947 */ /* 0x000fea0003800000 */
[----:B------:R-:W1:Y:S01]  /*6360*/  LDCU.64 UR8, c[0x4][0x78] ;  /* 0x01000f00ff0877ac */ /* 0x000e620008000a00 */
[----:B------:R-:W-:Y:S01]  /*6370*/  MOV R3, 0x0 ;  /* 0x0000000000037802 */ /* 0x000fe20000000f00 */
[----:B------:R-:W-:Y:S02]  /*6380*/  HFMA2 R12, -RZ, RZ, 0, 5.9604644775390625e-08 ;  /* 0x00000001ff0c7431 */ /* 0x000fe400000001ff */
[----:B------:R-:W-:Y:S02]  /*6390*/  IMAD.MOV.U32 R8, RZ, RZ, 0x192 ;  /* 0x00000192ff087424 */ /* 0x000fe400078e00ff */
[----:B------:R-:W-:Y:S01]  /*63a0*/  IMAD.MOV.U32 R13, RZ, RZ, RZ ;  /* 0x000000ffff0d7224 */ /* 0x000fe200078e00ff */
[----:B------:R-:W4:Y:S01]  /*63b0*/  LDCU.64 UR6, c[0x4][0x80] ;  /* 0x01001000ff0677ac */ /* 0x000f220008000a00 */
[----:B------:R-:W3:Y:S01]  /*63c0*/  LDC.64 R2, c[0x4][R3] ;  /* 0x0100000003027b82 */ /* 0x000ee20000000a00 */
[----:B------:R-:W5:Y:S01]  /*63d0*/  LDCU.64 UR4, c[0x4][0x18] ;  /* 0x01000300ff0477ac */ /* 0x000f620008000a00 */
[----:B-1----:R-:W-:Y:S01]  /*63e0*/  MOV R5, UR9 ;  /* 0x0000000900057c02 */ /* 0x002fe20008000f00 */
[----:B--2---:R-:W-:Y:S01]  /*63f0*/  IMAD.U32 R4, RZ, RZ, UR8 ;  /* 0x00000008ff047e24 */ /* 0x004fe2000f8e00ff */
[----:B----4-:R-:W-:Y:S01]  /*6400*/  MOV R7, UR7 ;  /* 0x0000000700077c02 */ /* 0x010fe20008000f00 */
[----:B------:R-:W-:Y:S01]  /*6410*/  IMAD.U32 R6, RZ, RZ, UR6 ;  /* 0x00000006ff067e24 */ /* 0x000fe2000f8e00ff */
[----:B-----5:R-:W-:Y:S01]  /*6420*/  MOV R11, UR5 ;  /* 0x00000005000b7c02 */ /* 0x020fe20008000f00 */
[----:B------:R-:W-:Y:S02]  /*6430*/  IMAD.U32 R10, RZ, RZ, UR4 ;  /* 0x00000004ff0a7e24 */ /* 0x000fe4000f8e00ff */
[----:B------:R-:W-:Y:S07]  /*6440*/  LEPC R20, `(.L_x_105) ;  /* 0x000000001014794e */ /* 0x000fee0000000000 */
[----:B---3--:R-:W-:Y:S05]  /*6450*/  CALL.ABS.NOINC R2 ;  /* 0x0000000002007343 */ /* 0x008fea0003c00000 */
.L_x_105:
[-C--:B------:R-:W-:Y:S01]  /*6460*/  F2FP.F16.E4M3.UNPACK_B R42, R72.reuse ;  /* 0x00000048ff2a723e */ /* 0x080fe200020006ff */
[----:B------:R-:W-:Y:S05]  /*6470*/  WARPSYNC.ALL ;  /* 0x0000000000007948 */ /* 0x000fea0003800000 */
[----:B------:R-:W-:Y:S01]  /*6480*/  R2UR UR4, R39 ;  /* 0x00000000270472ca */ /* 0x000fe200000e0000 */
[--C-:B------:R-:W-:Y:S01]  /*6490*/  HADD2.F32 R40, -RZ, R42.reuse.H0_H0 ;  /* 0x2000002aff287230 */ /* 0x100fe20000004100 */
[----:B------:R-:W-:Y:S01]  /*64a0*/  F2FP.F16.E4M3.UNPACK_B R43, R72.H1 ;  /* 0x00000048ff2b723e */ /* 0x000fe200030006ff */
[----:B------:R-:W-:Y:S01]  /*64b0*/  HADD2.F32 R42, -RZ, R42.H1_H1 ;  /* 0x3000002aff2a7230 */ /* 0x000fe20000004100 */
[-C--:B------:R-:W-:Y:S01]  /*64c0*/  F2FP.F16.E4M3.UNPACK_B R45, R73.reuse ;  /* 0x00000049ff2d723e */ /* 0x080fe200020006ff */
[----:B------:R-:W-:Y:S01]  /*64d0*/  BSSY.RECONVERGENT B0, `(.L_x_106) ;  /* 0x0000099000007945 */ /* 0x000fe20003800200 */
[----:B------:R-:W-:Y:S01]  /*64e0*/  F2FP.F16.E4M3.UNPACK_B R47, R73.H1 ;  /* 0x00000049ff2f723e */ /* 0x000fe200030006ff */
[--C-:B------:R-:W-:Y:S01]  /*64f0*/  HADD2.F32 R44, -RZ, R43.reuse.H0_H0 ;  /* 0x2000002bff2c7230 */ /* 0x100fe20000004100 */
[-C--:B------:R-:W-:Y:S01]  /*6500*/  F2FP.F16.E4M3.UNPACK_B R49, R74.reuse ;  /* 0x0000004aff31723e */ /* 0x080fe200020006ff */
[----:B------:R-:W-:Y:S01]  /*6510*/  HADD2.F32 R46, -RZ, R43.H1_H1 ;  /* 0x3000002bff2e7230 */ /* 0x000fe20000004100 */
[----:B------:R-:W-:Y:S01]  /*6520*/  F2FP.F16.E4M3.UNPACK_B R51, R74.H1 ;  /* 0x0000004aff33723e */ /* 0x000fe200030006ff */
[--C-:B------:R-:W-:Y:S01]  /*6530*/  HADD2.F32 R43, -RZ, R45.reuse.H0_H0 ;  /* 0x2000002dff2b7230 */ /* 0x100fe20000004100 */
[-C--:B------:R-:W-:Y:S01]  /*6540*/  F2FP.F16.E4M3.UNPACK_B R53, R75.reuse ;  /* 0x0000004bff35723e */ /* 0x080fe200020006ff */
[----:B-12---:R-:W-:Y:S01]  /*6550*/  LDTM.16dp32bit_t0_t15.x32 R4, tmem[UR4] ;  /* 0x00000004000479ee */ /* 0x006fe20008a80000 */
[----:B------:R-:W3:Y:S01]  /*6560*/  LDTM.16dp32bit_t16_t31.x32 R4, tmem[UR4+0x20] ;  /* 0x00002004000479ee */ /* 0x000ee20008aa0000 */
[----:B------:R-:W-:Y:S01]  /*6570*/  IADD3 R112, PT, PT, R84, UR44, RZ ;  /* 0x0000002c54707c10 */ /* 0x000fe2000fffe0ff */
[----:B------:R-:W-:Y:S01]  /*6580*/  HADD2.F32 R48, -RZ, R45.H1_H1 ;  /* 0x3000002dff307230 */ /* 0x000fe20000004100 */
[----:B------:R-:W-:Y:S01]  /*6590*/  SHF.L.U32 R103, R90, 0x4, RZ ;  /* 0x000000045a677819 */ /* 0x000fe200000006ff */
[----:B------:R-:W-:Y:S01]  /*65a0*/  HADD2.F32 R52, -RZ, R49.H1_H1 ;  /* 0x30000031ff347230 */ /* 0x000fe20000004100 */
[----:B------:R-:W-:Y:S01]  /*65b0*/  F2FP.F16.E4M3.UNPACK_B R55, R75.H1 ;  /* 0x0000004bff37723e */ /* 0x000fe200030006ff */
[----:B------:R-:W-:Y:S01]  /*65c0*/  HADD2.F32 R56, -RZ, R53.H1_H1 ;  /* 0x30000035ff387230 */ /* 0x000fe20000004100 */
[-C--:B------:R-:W-:Y:S01]  /*65d0*/  F2FP.F16.E4M3.UNPACK_B R57, R76.reuse ;  /* 0x0000004cff39723e */ /* 0x080fe200020006ff */
[--C-:B------:R-:W-:Y:S01]  /*65e0*/  HADD2.F32 R45, -RZ, R47.reuse.H0_H0 ;  /* 0x2000002fff2d7230 */ /* 0x100fe20000004100 */
[----:B------:R-:W-:Y:S01]  /*65f0*/  F2FP.F16.E4M3.UNPACK_B R59, R76.H1 ;  /* 0x0000004cff3b723e */ /* 0x000fe200030006ff */
[----:B------:R-:W-:Y:S01]  /*6600*/  HADD2.F32 R50, -RZ, R47.H1_H1 ;  /* 0x3000002fff327230 */ /* 0x000fe20000004100 */
[-C--:B------:R-:W-:Y:S01]  /*6610*/  F2FP.F16.E4M3.UNPACK_B R61, R77.reuse ;  /* 0x0000004dff3d723e */ /* 0x080fe200020006ff */
[----:B------:R-:W-:Y:S01]  /*6620*/  HADD2.F32 R47, -RZ, R49.H0_H0 ;  /* 0x20000031ff2f7230 */ /* 0x000fe20000004100 */
[----:B------:R-:W-:Y:S01]  /*6630*/  F2FP.F16.E4M3.UNPACK_B R63, R77.H1 ;  /* 0x0000004dff3f723e */ /* 0x000fe200030006ff */
[----:B------:R-:W-:Y:S01]  /*6640*/  HADD2.F32 R60, -RZ, R57.H1_H1 ;  /* 0x30000039ff3c7230 */ /* 0x000fe20000004100 */
[-C--:B------:R-:W-:Y:S01]  /*6650*/  F2FP.F16.E4M3.UNPACK_B R65, R78.reuse ;  /* 0x0000004eff41723e */ /* 0x080fe200020006ff */
[----:B------:R-:W-:Y:S01]  /*6660*/  HADD2.F32 R64, -RZ, R61.H1_H1 ;  /* 0x3000003dff407230 */ /* 0x000fe20000004100 */
[----:B------:R-:W-:Y:S01]  /*6670*/  F2FP.F16.E4M3.UNPACK_B R67, R78.H1 ;  /* 0x0000004eff43723e */ /* 0x000fe200030006ff */
[----:B------:R-:W-:Y:S01]  /*6680*/  HADD2.F32 R49, -RZ, R51.H0_H0 ;  /* 0x20000033ff317230 */ /* 0x000fe20000004100 */
[----:B------:R-:W-:Y:S01]  /*6690*/  ISETP.NE.AND P0, PT, R97, RZ, PT ;  /* 0x000000ff6100720c */ /* 0x000fe20003f05270 */
[----:B------:R-:W-:Y:S01]  /*66a0*/  HADD2.F32 R68, -RZ, R65.H1_H1 ;  /* 0x30000041ff447230 */ /* 0x000fe20000004100 */
[----:B------:R-:W-:Y:S01]  /*66b0*/  ISETP.NE.AND P6, PT, R102, RZ, PT ;  /* 0x000000ff6600720c */ /* 0x000fe20003fc5270 */
[----:B------:R-:W-:Y:S02]  /*66c0*/  HADD2.F32 R54, -RZ, R51.H1_H1 ;  /* 0x30000033ff367230 */ /* 0x000fe40000004100 */
[C---:B---3--:R-:W-:Y:S01]  /*66d0*/  FMUL R0, R38.reuse, R4 ;  /* 0x0000000426007220 */ /* 0x048fe20000400000 */
[C---:B------:R-:W-:Y:S01]  /*66e0*/  FMUL R2, R38.reuse, R5 ;  /* 0x0000000526027220 */ /* 0x040fe20000400000 */
[C---:B------:R-:W-:Y:S01]  /*66f0*/  FMUL R4, R38.reuse, R8 ;  /* 0x0000000826047220 */ /* 0x040fe20000400000 */
[C---:B------:R-:W-:Y:S01]  /*6700*/  FMUL R5, R38.reuse, R9 ;  /* 0x0000000926057220 */ /* 0x040fe20000400000 */
[C---:B------:R-:W-:Y:S01]  /*6710*/  FFMA R0, R41.reuse, R40, R0 ;  /* 0x0000002829007223 */ /* 0x040fe20000000000 */
[C---:B------:R-:W-:Y:S01]  /*6720*/  FFMA R2, R41.reuse, R42, R2 ;  /* 0x0000002a29027223 */ /* 0x040fe20000000002 */
[C---:B------:R-:W-:Y:S01]  /*6730*/  FMUL R8, R38.reuse, R12 ;  /* 0x0000000c26087220 */ /* 0x040fe20000400000 */
[C---:B------:R-:W-:Y:S01]  /*6740*/  FMUL R9, R38.reuse, R13 ;  /* 0x0000000d26097220 */ /* 0x040fe20000400000 */
[----:B------:R-:W-:Y:S02]  /*6750*/  HADD2.F32 R51, -RZ, R53.H0_H0 ;  /* 0x20000035ff337230 */ /* 0x000fe40000004100 */
[C---:B------:R-:W-:Y:S01]  /*6760*/  FMUL R12, R38.reuse, R16 ;  /* 0x00000010260c7220 */ /* 0x040fe20000400000 */
        /* <DEDUP_REMOVED lines=13> */
[C---:B------:R-:W-:Y:S01]  /*6840*/  FFMA R3, R41.reuse, R44, R3 ;  /* 0x0000002c29037223 */ /* 0x040fe20000000003 */
[----:B------:R-:W-:Y:S01]  /*6850*/  F2FP.F16.E4M3.UNPACK_B R40, R79 ;  /* 0x0000004fff28723e */ /* 0x000fe200020006ff */
[C---:B------:R-:W-:Y:S01]  /*6860*/  FFMA R7, R41.reuse, R46, R7 ;  /* 0x0000002e29077223 */ /* 0x040fe20000000007 */
[C---:B------:R-:W-:Y:S01]  /*6870*/  FFMA R4, R41.reuse, R43, R4 ;  /* 0x0000002b29047223 */ /* 0x040fe20000000004 */
[----:B------:R-:W-:Y:S01]  /*6880*/  F2FP.F16.E4M3.UNPACK_B R42, R79.H1 ;  /* 0x0000004fff2a723e */ /* 0x000fe200030006ff */
[C---:B------:R-:W-:Y:S01]  /*6890*/  FFMA R5, R41.reuse, R48, R5 ;  /* 0x0000003029057223 */ /* 0x040fe20000000005 */
[----:B------:R-:W-:Y:S01]  /*68a0*/  FFMA R6, R41, R45, R6 ;  /* 0x0000002d29067223 */ /* 0x000fe20000000006 */
[----:B------:R-:W-:Y:S01]  /*68b0*/  F2FP.SATFINITE.E4M3.F32.PACK_AB_MERGE_C R99, R7, R3, RZ ;  /* 0x000000030763723e */ /* 0x000fe200048070ff */
[C---:B------:R-:W-:Y:S01]  /*68c0*/  FFMA R11, R41.reuse, R50, R11 ;  /* 0x00000032290b7223 */ /* 0x040fe2000000000b */
[C---:B------:R-:W-:Y:S01]  /*68d0*/  FFMA R8, R41.reuse, R47, R8 ;  /* 0x0000002f29087223 */ /* 0x040fe20000000008 */
[----:B------:R-:W-:Y:S01]  /*68e0*/  FMUL R10, R38, R14 ;  /* 0x0000000e260a7220 */ /* 0x000fe20000400000 */
[----:B------:R-:W-:Y:S01]  /*68f0*/  F2FP.SATFINITE.E4M3.F32.PACK_AB_MERGE_C R104, R2, R0, R99 ;  /* 0x000000000268723e */ /* 0x000fe20004807063 */
[----:B------:R-:W-:Y:S01]  /*6900*/  FFMA R9, R41, R52, R9 ;  /* 0x0000003429097223 */ /* 0x000fe20000000009 */
[----:B------:R-:W-:Y:S01]  /*6910*/  F2FP.SATFINITE.E4M3.F32.PACK_AB_MERGE_C R105, R11, R6, RZ ;  /* 0x000000060b69723e */ /* 0x000fe200048070ff */
[----:B------:R-:W-:Y:S01]  /*6920*/  FFMA R10, R41, R49, R10 ;  /* 0x00000031290a7223 */ /* 0x000fe2000000000a */
[----:B------:R-:W-:Y:S01]  /*6930*/  IADD3 R99, PT, PT, R112, R103, RZ ;  /* 0x0000006770637210 */ /* 0x000fe20007ffe0ff */
[C---:B------:R-:W-:Y:S01]  /*6940*/  FMUL R15, R38.reuse, R15 ;  /* 0x0000000f260f7220 */ /* 0x040fe20000400000 */
[--C-:B------:R-:W-:Y:S01]  /*6950*/  HADD2.F32 R53, -RZ, R55.reuse.H0_H0 ;  /* 0x20000037ff357230 */ /* 0x100fe20000004100 */
[----:B------:R-:W-:Y:S01]  /*6960*/  F2FP.SATFINITE.E4M3.F32.PACK_AB_MERGE_C R105, R5, R4, R105 ;  /* 0x000000040569723e */ /* 0x000fe20004807069 */
[----:B------:R-:W-:Y:S02]  /*6970*/  HADD2.F32 R58, -RZ, R55.H1_H1 ;  /* 0x30000037ff3a7230 */ /* 0x000fe40000004100 */
[C---:B------:R-:W-:Y:S01]  /*6980*/  FFMA R15, R41.reuse, R54, R15 ;  /* 0x00000036290f7223 */ /* 0x040fe2000000000f */
[C---:B------:R-:W-:Y:S01]  /*6990*/  FFMA R12, R41.reuse, R51, R12 ;  /* 0x00000033290c7223 */ /* 0x040fe2000000000c */
[C---:B------:R-:W-:Y:S01]  /*69a0*/  FFMA R13, R41.reuse, R56, R13 ;  /* 0x00000038290d7223 */ /* 0x040fe2000000000d */
[----:B------:R-:W-:Y:S02]  /*69b0*/  HADD2.F32 R55, -RZ, R57.H0_H0 ;  /* 0x20000039ff377230 */ /* 0x000fe40000004100 */
[C---:B------:R-:W-:Y:S01]  /*69c0*/  FMUL R14, R38.reuse, R18 ;  /* 0x00000012260e7220 */ /* 0x040fe20000400000 */
[C---:B------:R-:W-:Y:S01]  /*69d0*/  FMUL R19, R38.reuse, R19 ;  /* 0x0000001326137220 */ /* 0x040fe20000400000 */
[--C-:B------:R-:W-:Y:S02]  /*69e0*/  HADD2.F32 R57, -RZ, R59.reuse.H0_H0 ;  /* 0x2000003bff397230 */ /* 0x100fe40000004100 */
[C---:B------:R-:W-:Y:S01]  /*69f0*/  FMUL R18, R38.reuse, R22 ;  /* 0x0000001626127220 */ /* 0x040fe20000400000 */
[C---:B------:R-:W-:Y:S01]  /*6a00*/  FFMA R14, R41.reuse, R53, R14 ;  /* 0x00000035290e7223 */ /* 0x040fe2000000000e */
[----:B------:R-:W-:Y:S02]  /*6a10*/  HADD2.F32 R62, -RZ, R59.H1_H1 ;  /* 0x3000003bff3e7230 */ /* 0x000fe40000004100 */
[C---:B------:R-:W-:Y:S01]  /*6a20*/  FFMA R19, R41.reuse, R58, R19 ;  /* 0x0000003a29137223 */ /* 0x040fe20000000013 */
[----:B------:R-:W-:Y:S02]  /*6a30*/  HADD2.F32 R59, -RZ, R61.H0_H0 ;  /* 0x2000003dff3b7230 */ /* 0x000fe40000004100 */
[C---:B------:R-:W-:Y:S01]  /*6a40*/  FMUL R23, R38.reuse, R23 ;  /* 0x0000001726177220 */ /* 0x040fe20000400000 */
[C---:B------:R-:W-:Y:S01]  /*6a50*/  FFMA R16, R41.reuse, R55, R16 ;  /* 0x0000003729107223 */ /* 0x040fe20000000010 */
[C---:B------:R-:W-:Y:S01]  /*6a60*/  FFMA R17, R41.reuse, R60, R17 ;  /* 0x0000003c29117223 */ /* 0x040fe20000000011 */
[--C-:B------:R-:W-:Y:S02]  /*6a70*/  HADD2.F32 R61, -RZ, R63.reuse.H0_H0 ;  /* 0x2000003fff3d7230 */ /* 0x100fe40000004100 */
[C---:B------:R-:W-:Y:S01]  /*6a80*/  FFMA R18, R41.reuse, R57, R18 ;  /* 0x0000003929127223 */ /* 0x040fe20000000012 */
[----:B------:R-:W-:Y:S02]  /*6a90*/  HADD2.F32 R66, -RZ, R63.H1_H1 ;  /* 0x3000003fff427230 */ /* 0x000fe40000004100 */
[C---:B------:R-:W-:Y:S01]  /*6aa0*/  FMUL R22, R38.reuse, R26 ;  /* 0x0000001a26167220 */ /* 0x040fe20000400000 */
[----:B------:R-:W-:Y:S02]  /*6ab0*/  HADD2.F32 R63, -RZ, R65.H0_H0 ;  /* 0x20000041ff3f7230 */ /* 0x000fe40000004100 */
[C---:B------:R-:W-:Y:S01]  /*6ac0*/  FFMA R23, R41.reuse, R62, R23 ;  /* 0x0000003e29177223 */ /* 0x040fe20000000017 */
[C---:B------:R-:W-:Y:S01]  /*6ad0*/  FMUL R27, R38.reuse, R27 ;  /* 0x0000001b261b7220 */ /* 0x040fe20000400000 */
[C---:B------:R-:W-:Y:S01]  /*6ae0*/  FFMA R20, R41.reuse, R59, R20 ;  /* 0x0000003b29147223 */ /* 0x040fe20000000014 */
[C---:B------:R-:W-:Y:S01]  /*6af0*/  FFMA R21, R41.reuse, R64, R21 ;  /* 0x0000004029157223 */ /* 0x040fe20000000015 */
[--C-:B------:R-:W-:Y:S02]  /*6b00*/  HADD2.F32 R65, -RZ, R67.reuse.H0_H0 ;  /* 0x20000043ff417230 */ /* 0x100fe40000004100 */
[C---:B------:R-:W-:Y:S01]  /*6b10*/  FFMA R22, R41.reuse, R61, R22 ;  /* 0x0000003d29167223 */ /* 0x040fe20000000016 */
[----:B------:R-:W-:Y:S02]  /*6b20*/  HADD2.F32 R70, -RZ, R67.H1_H1 ;  /* 0x30000043ff467230 */ /* 0x000fe40000004100 */
[C---:B------:R-:W-:Y:S01]  /*6b30*/  FMUL R26, R38.reuse, R30 ;  /* 0x0000001e261a7220 */ /* 0x040fe20000400000 */
[--C-:B------:R-:W-:Y:S02]  /*6b40*/  HADD2.F32 R67, -RZ, R40.reuse.H0_H0 ;  /* 0x20000028ff437230 */ /* 0x100fe40000004100 */
[C---:B------:R-:W-:Y:S01]  /*6b50*/  FFMA R27, R41.reuse, R66, R27 ;  /* 0x00000042291b7223 */ /* 0x040fe2000000001b */
[C---:B------:R-:W-:Y:S01]  /*6b60*/  FMUL R31, R38.reuse, R31 ;  /* 0x0000001f261f7220 */ /* 0x040fe20000400000 */
[C---:B------:R-:W-:Y:S01]  /*6b70*/  FFMA R24, R41.reuse, R63, R24 ;  /* 0x0000003f29187223 */ /* 0x040fe20000000018 */
[----:B------:R-:W-:Y:S02]  /*6b80*/  HADD2.F32 R40, -RZ, R40.H1_H1 ;  /* 0x30000028ff287230 */ /* 0x000fe40000004100 */
[C---:B------:R-:W-:Y:S01]  /*6b90*/  FFMA R25, R41.reuse, R68, R25 ;  /* 0x0000004429197223 */ /* 0x040fe20000000019 */
[--C-:B------:R-:W-:Y:S02]  /*6ba0*/  HADD2.F32 R69, -RZ, R42.reuse.H0_H0 ;  /* 0x2000002aff457230 */ /* 0x100fe40000004100 */
[C---:B------:R-:W-:Y:S01]  /*6bb0*/  FFMA R26, R41.reuse, R65, R26 ;  /* 0x00000041291a7223 */ /* 0x040fe2000000001a */
[----:B------:R-:W-:Y:S02]  /*6bc0*/  HADD2.F32 R42, -RZ, R42.H1_H1 ;  /* 0x3000002aff2a7230 */ /* 0x000fe40000004100 */
[C---:B------:R-:W-:Y:S01]  /*6bd0*/  FMUL R30, R38.reuse, R34 ;  /* 0x00000022261e7220 */ /* 0x040fe20000400000 */
[----:B------:R-:W-:Y:S01]  /*6be0*/  FFMA R31, R41, R70, R31 ;  /* 0x00000046291f7223 */ /* 0x000fe2000000001f */
[----:B------:R-:W-:Y:S01]  /*6bf0*/  FMUL R35, R38, R35 ;  /* 0x0000002326237220 */ /* 0x000fe20000400000 */
[----:B------:R-:W-:Y:S01]  /*6c00*/  F2FP.SATFINITE.E4M3.F32.PACK_AB_MERGE_C R106, R15, R10, RZ ;  /* 0x0000000a0f6a723e */ /* 0x000fe200048070ff */
[----:B------:R-:W-:Y:S01]  /*6c10*/  FFMA R28, R41, R67, R28 ;  /* 0x00000043291c7223 */ /* 0x000fe2000000001c */
[----:B------:R-:W-:Y:S01]  /*6c20*/  F2FP.SATFINITE.E4M3.F32.PACK_AB_MERGE_C R107, R19, R14, RZ ;  /* 0x0000000e136b723e */ /* 0x000fe200048070ff */
[C---:B------:R-:W-:Y:S01]  /*6c30*/  FFMA R29, R41.reuse, R40, R29 ;  /* 0x00000028291d7223 */ /* 0x040fe2000000001d */
[C---:B------:R-:W-:Y:S01]  /*6c40*/  FFMA R30, R41.reuse, R69, R30 ;  /* 0x00000045291e7223 */ /* 0x040fe2000000001e */
[----:B------:R-:W-:Y:S01]  /*6c50*/  FFMA R35, R41, R42, R35 ;  /* 0x0000002a29237223 */ /* 0x000fe20000000023 */
[----:B------:R-:W-:Y:S02]  /*6c60*/  F2FP.SATFINITE.E4M3.F32.PACK_AB_MERGE_C R106, R9, R8, R106 ;  /* 0x00000008096a723e */ /* 0x000fe4000480706a */
[----:B------:R-:W-:Y:S02]  /*6c70*/  F2FP.SATFINITE.E4M3.F32.PACK_AB_MERGE_C R107, R13, R12, R107 ;  /* 0x0000000c0d6b723e */ /* 0x000fe4000480706b */
[----:B------:R-:W-:Y:S02]  /*6c80*/  F2FP.SATFINITE.E4M3.F32.PACK_AB_MERGE_C R108, R23, R18, RZ ;  /* 0x00000012176c723e */ /* 0x000fe400048070ff */
[----:B------:R-:W-:Y:S01]  /*6c90*/  F2FP.SATFINITE.E4M3.F32.PACK_AB_MERGE_C R109, R27, R22, RZ ;  /* 0x000000161b6d723e */ /* 0x000fe200048070ff */
[----:B------:R1:W-:Y:S01]  /*6ca0*/  STS.128 [R84+UR44+0x4200], R104 ;  /* 0x0042006854007988 */ /* 0x0003e20008000c2c */
[----:B------:R-:W-:Y:S02]  /*6cb0*/  F2FP.SATFINITE.E4M3.F32.PACK_AB_MERGE_C R113, R31, R26, RZ ;  /* 0x0000001a1f71723e */ /* 0x000fe400048070ff */
[----:B------:R-:W-:Y:S02]  /*6cc0*/  F2FP.SATFINITE.E4M3.F32.PACK_AB_MERGE_C R114, R35, R30, RZ ;  /* 0x0000001e2372723e */ /* 0x000fe400048070ff */
[----:B------:R-:W-:Y:S02]  /*6cd0*/  F2FP.SATFINITE.E4M3.F32.PACK_AB_MERGE_C R108, R17, R16, R108 ;  /* 0x00000010116c723e */ /* 0x000fe4000480706c */
[----:B------:R-:W-:Y:S02]  /*6ce0*/  F2FP.SATFINITE.E4M3.F32.PACK_AB_MERGE_C R109, R21, R20, R109 ;  /* 0x00000014156d723e */ /* 0x000fe4000480706d */
[----:B------:R-:W-:Y:S02]  /*6cf0*/  F2FP.SATFINITE.E4M3.F32.PACK_AB_MERGE_C R110, R25, R24, R113 ;  /* 0x00000018196e723e */ /* 0x000fe40004807071 */
[----:B------:R-:W-:Y:S02]  /*6d00*/  F2FP.SATFINITE.E4M3.F32.PACK_AB_MERGE_C R111, R29, R28, R114 ;  /* 0x0000001c1d6f723e */ /* 0x000fe40004807072 */
[----:B------:R-:W-:Y:S02]  /*6d10*/  LEA R112, R93, UR44, 0x3 ;  /* 0x0000002c5d707c11 */ /* 0x000fe4000f8e18ff */
[----:B------:R-:W-:Y:S01]  /*6d20*/  @P6 SHF.L.U32 R113, R91, 0x1f, RZ ;  /* 0x0000001f5b716819 */ /* 0x000fe200000006ff */
[----:B------:R1:W-:Y:S01]  /*6d30*/  STS.128 [R99+0x4210], R108 ;  /* 0x0042106c63007388 */ /* 0x0003e20000000c00 */
[----:B------:R-:W-:Y:S01]  /*6d40*/  @!PT LDS RZ, [RZ] ;  /* 0x00000000fffff984 */ /* 0x000fe20000000800 */
[----:B------:R-:W-:Y:S01]  /*6d50*/  @!PT LDS RZ, [RZ] ;  /* 0x00000000fffff984 */ /* 0x000fe20000000800 */
[----:B------:R-:W-:Y:S01]  /*6d60*/  @!PT LDS RZ, [RZ] ;  /* 0x00000000fffff984 */ /* 0x000fe20000000800 */
[----:B------:R-:W-:Y:S01]  /*6d70*/  @!PT LDS RZ, [RZ] ;  /* 0x00000000fffff984 */ /* 0x000fe20000000800 */
[----:B------:R2:W-:Y:S07]  /*6d80*/  MEMBAR.ALL.CTA ;  /* 0x0000000000007992 */ /* 0x0005ee0000008000 */
[----:B--2---:R-:W2:Y:S02]  /*6d90*/  FENCE.VIEW.ASYNC.S ;  /* 0x00000000000073c6 */ /* 0x004ea40000000000 */
[----:B--2---:R-:W-:Y:S06]  /*6da0*/  BAR.SYNC.DEFER_BLOCKING 0x1, 0x80 ;  /* 0x0042000000007b1d */ /* 0x004fec0000010000 */
[----:B------:R-:W-:Y:S05]  /*6db0*/  @P0 BRA `(.L_x_107) ;  /* 0x0000000000280947 */ /* 0x000fea0003800000 */
[----:B------:R-:W-:Y:S01]  /*6dc0*/  UIADD3 UR4, UPT, UPT, UR44, 0x4200, URZ ;  /* 0x000042002c047890 */ /* 0x000fe2000fffe0ff */
[----:B------:R-:W-:Y:S05]  /*6dd0*/  UMOV UR51, UR36 ;  /* 0x0000002400337c82 */ /* 0x000fea0008000000 */
[----:B------:R-:W-:Y:S01]  /*6de0*/  MOV R96, UR4 ;  /* 0x0000000400607c02 */ /* 0x000fe20008000f00 */
[----:B------:R-:W-:Y:S03]  /*6df0*/  UIADD3 UR4, UP0, UPT, UR62, 0x680, URZ ;  /* 0x000006803e047890 */ /* 0x000fe6000ff1e0ff */
[----:B------:R-:W-:Y:S01]  /*6e00*/  R2UR UR48, R96 ;  /* 0x00000000603072ca */ /* 0x000fe200000e0000 */
[----:B------:R-:W-:Y:S11]  /*6e10*/  UIADD3.X UR5, UPT, UPT, URZ, UR63, URZ, UP0, !UPT ;  /* 0x0000003fff057290 */ /* 0x000ff600087fe4ff */
[----:B------:R-:W-:Y:S01]  /*6e20*/  @!UPT UIADD3 URZ, UPT, UPT, URZ, URZ, URZ ;  /* 0x000000fffffff290 */ /* 0x000fe2000fffe0ff */
[----:B------:R2:W-:Y:S01]  /*6e30*/  UTMASTG.3D [UR48], [UR4] ;  /* 0x00000030040073b5 */ /* 0x0005e20008010000 */
[----:B------:R0:W-:Y:S01]  /*6e40*/  UTMACMDFLUSH ;  /* 0x00000000000079b7 */ /* 0x0001e20000000000 */
[----:B--2---:R-:W-:Y:S04]  /*6e50*/  DEPBAR.LE SB0, 0x1 ;  /* 0x000080400000791a */ /* 0x004fe80000000000 */
.L_x_107:
[----:B------:R-:W-:Y:S05]  /*6e60*/  BSYNC.RECONVERGENT B0 ;  /* 0x0000000000007941 */ /* 0x000fea0003800200 */
.L_x_106:
[----:B------:R-:W-:Y:S06]  /*6e70*/  BAR.SYNC.DEFER_BLOCKING 0x1, 0x80 ;  /* 0x0042000000007b1d */ /* 0x000fec0000010000 */
[----:B------:R-:W2:Y:S01]  /*6e80*/  @P6 SYNCS.PHASECHK.TRANS64.TRYWAIT P0, [R112+URZ+0x50], R113 ;  /* 0x00005071700065a7 */ /* 0x000ea200080011ff */
[----:B------:R-:W-:Y:S01]  /*6e90*/  BSSY B1, `(.L_x_108) ;  /* 0x0000020000017945 */ /* 0x000fe20003800000 */
[----:B--2---:R-:W-:Y:S03]  /*6ea0*/  @P6 SEL R100, RZ, 0x1, !P0 ;  /* 0x00000001ff646807 */ /* 0x004fe60004000000 */
[----:B------:R-:W-:Y:S05]  /*6eb0*/  @!P6 BRA `(.L_x_109) ;  /* 0x000000000074e947 */ /* 0x000fea0003800000 */
[----:B------:R-:W-:Y:S01]  /*6ec0*/  ISETP.NE.AND P1, PT, R101, RZ, PT ;  /* 0x000000ff6500720c */ /* 0x000fe20003f25270 */
[----:B------:R-:W2:Y:S01]  /*6ed0*/  S2R R0, SR_CgaCtaId ;  /* 0x0000000000007919 */ /* 0x000ea20000008800 */
[----:B------:R-:W-:Y:S01]  /*6ee0*/  ISETP.NE.AND P0, PT, R100, RZ, PT ;  /* 0x000000ff6400720c */ /* 0x000fe20003f05270 */
[----:B------:R-:W-:Y:S10]  /*6ef0*/  BSSY B0, `(.L_x_110) ;  /* 0x0000008000007945 */ /* 0x000ff40003800000 */
[----:B------:R-:W-:Y:S05]  /*6f00*/  @P1 IMAD R2, R93, 0x1000, R84 ;  /* 0x000010005d021824 */ /* 0x000fea00078e0254 */
[----:B------:R-:W-:Y:S05]  /*6f10*/  @P1 IADD3 R4, PT, PT, R2, UR44, RZ ;  /* 0x0000002c02041c10 */ /* 0x000fea000fffe0ff */
[----:B------:R-:W-:Y:S01]  /*6f20*/  @P1 IMAD.IADD R4, R4, 0x1, R103 ;  /* 0x0000000104041824 */ /* 0x000fe200078e0267 */
[----:B------:R-:W-:Y:S06]  /*6f30*/  @P0 BRA `(.L_x_111) ;  /* 0x00000000000c0947 */ /* 0x000fec0003800000 */
[----:B------:R-:W-:Y:S04]  /*6f40*/  SHF.L.U32 R3, R91, 0x1f, RZ ;  /* 0x0000001f5b037819 */ /* 0x000fe800000006ff */
[----:B------:R-:W3:Y:S02]  /*6f50*/  SYNCS.PHASECHK.TRANS64.TRYWAIT P0, [R112+URZ+0x50], R3 ;  /* 0x00005003700075a7 */ /* 0x000ee400080011ff */
[----:B---3--:R-:W-:Y:S05]  /*6f60*/  @!P0 BRA `(.L_x_112) ;  /* 0x0000003000dc8947 */ /* 0x008fea0003800000 */
.L_x_111:
[----:B------:R-:W-:Y:S05]  /*6f70*/  BSYNC B0 ;  /* 0x0000000000007941 */ /* 0x000fea0003800000 */
.L_x_110:
[----:B------:R-:W-:Y:S01]  /*6f80*/  ISETP.NE.AND P0, PT, R101, RZ, PT ;  /* 0x000000ff6500720c */ /* 0x000fe20003f05270 */
[----:B---3--:R-:W-:Y:S02]  /*6f90*/  VIADD R3, R112, 0x70 ;  /* 0x0000007070037836 */ /* 0x008fe40000000000 */
[----:B------:R-:W-:Y:S03]  /*6fa0*/  VIADD R93, R93, 0x1 ;  /* 0x000000015d5d7836 */ /* 0x000fe60000000000 */
[----:B--2---:R-:W-:Y:S07]  /*6fb0*/  PRMT R0, R0, 0x654, R3 ;  /* 0x0000065400007816 */ /* 0x004fee0000000003 */
[----:B------:R2:W3:Y:S04]  /*6fc0*/  @P0 LDS.128 R72, [R2+UR44+0x200] ;  /* 0x0002002c02480984 */ /* 0x0004e80008000c00 */
[----:B------:R2:W4:Y:S01]  /*6fd0*/  @P0 LDS.128 R76, [R4+0x210] ;  /* 0x00021000044c0984 */ /* 0x0005220000000c00 */
        /* <DEDUP_REMOVED lines=10> */
[----:B--23--:R-:W-:Y:S02]  /*7080*/  LOP3.LUT R91, R91, R0, RZ, 0x3c, !PT ;  /* 0x000000005b5b7212 */ /* 0x00cfe400078e3cff */
.L_x_109:
[----:B------:R-:W-:Y:S05]  /*7090*/  BSYNC B1 ;  /* 0x0000000000017941 */ /* 0x000fea0003800000 */
.L_x_108:
[----:B------:R-:W-:Y:S05]  /*70a0*/  VIADD R3, R39, 0x40 ;  /* 0x0000004027037836 */ /* 0x000fea0000000000 */
[----:B------:R-:W-:Y:S04]  /*70b0*/  SHF.R.U32.HI R3, RZ, 0x15, R3 ;  /* 0x00000015ff037819 */ /* 0x000fe80000011603 */
[----:B------:R-:W-:Y:S11]  /*70c0*/  LOP3.LUT P0, RZ, R3, 0x3, R86, 0x48, !PT ;  /* 0x0000000303ff7812 */ /* 0x000ff60007804856 */
[----:B------:R-:W-:Y:S02]  /*70d0*/  @!UPT UIADD3 URZ, UPT, UPT, URZ, URZ, URZ ;  /* 0x000000fffffff290 */ /* 0x000fe4000fffe0ff */
[----:B------:R-:W-:Y:S05]  /*70e0*/  @!P0 BRA `(.L_x_113) ;  /* 0x0000000000408947 */ /* 0x000fea0003800000 */
[----:B------:R-:W2:Y:S01]  /*70f0*/  LDCU.64 UR8, c[0x4][0x78] ;  /* 0x01000f00ff0877ac */ /* 0x000ea20008000a00 */
[----:B------:R-:W-:Y:S01]  /*7100*/  MOV R3, 0x0 ;  /* 0x0000000000037802 */ /* 0x000fe20000000f00 */
[----:B------:R-:W-:Y:S02]  /*7110*/  HFMA2 R12, -RZ, RZ, 0, 5.9604644775390625e-08 ;  /* 0x00000001ff0c7431 */ /* 0x000fe400000001ff */
[----:B------:R-:W-:Y:S02]  /*7120*/  IMAD.MOV.U32 R8, RZ, RZ, 0x192 ;  /* 0x00000192ff087424 */ /* 0x000fe400078e00ff */
[----:B------:R-:W-:Y:S01]  /*7130*/  IMAD.MOV.U32 R13, RZ, RZ, RZ ;  /* 0x000000ffff0d7224 */ /* 0x000fe200078e00ff */
[----:B------:R-:W3:Y:S01]  /*7140*/  LDCU.64 UR6, c[0x4][0x80] ;  /* 0x01001000ff0677ac */ /* 0x000ee20008000a00 */
[----:B------:R-:W1:Y:S01]  /*7150*/  LDC.64 R2, c[0x4][R3] ;  /* 0x0100000003027b82 */ /* 0x000e620000000a00 */
[----:B------:R-:W5:Y:S01]  /*7160*/  LDCU.64 UR4, c[0x4][0x18] ;  /* 0x01000300ff0477ac */ /* 0x000f620008000a00 */
[----:B--2---:R-:W-:Y:S01]  /*7170*/  MOV R5, UR9 ;  /* 0x0000000900057c02 */ /* 0x004fe20008000f00 */
[----:B------:R-:W-:Y:S01]  /*7180*/  IMAD.U32 R4, RZ, RZ, UR8 ;  /* 0x00000008ff047e24 */ /* 0x000fe2000f8e00ff */
[----:B---3--:R-:W-:Y:S01]  /*7190*/  MOV R7, UR7 ;  /* 0x0000000700077c02 */ /* 0x008fe20008000f00 */
[----:B------:R-:W-:Y:S01]  /*71a0*/  IMAD.U32 R6, RZ, RZ, UR6 ;  /* 0x00000006ff067e24 */ /* 0x000fe2000f8e00ff */
[----:B-----5:R-:W-:Y:S01]  /*71b0*/  MOV R11, UR5 ;  /* 0x00000005000b7c02 */ /* 0x020fe20008000f00 */
[----:B------:R-:W-:Y:S02]  /*71c0*/  IMAD.U32 R10, RZ, RZ, UR4 ;  /* 0x00000004ff0a7e24 */ /* 0x000fe4000f8e00ff */
[----:B------:R-:W-:Y:S07]  /*71d0*/  LEPC R20, `(.L_x_113) ;  /* 0x000000001014794e */ /* 0x000fee0000000000 */
[----:B-1--4-:R-:W-:Y:S05]  /*71e0*/  CALL.ABS.NOINC R2 ;  /* 0x0000000002007343 */ /* 0x012fea0003c00000 */
.L_x_113:
        /* <DEDUP_REMOVED lines=14> */
[----:B------:R-:W-:Y:S01]  /*72d0*/  F2FP.F16.E4M3.UNPACK_B R54, R75 ;  /* 0x0000004bff36723e */ /* 0x000fe200020006ff */
[----:B------:R-:W-:Y:S01]  /*72e0*/  LDTM.16dp32bit_t0_t15.x32 R4, tmem[UR4+0x40] ;  /* 0x00004004000479ee */ /* 0x000fe20008a80000 */
[----:B------:R-:W2:Y:S01]  /*72f0*/  LDTM.16dp32bit_t16_t31.x32 R4, tmem[UR4+0x60] ;  /* 0x00006004000479ee */ /* 0x000ea20008aa0000 */
[----:B------:R-:W-:Y:S01]  /*7300*/  HADD2.F32 R46, -RZ, R46.H1_H1 ;  /* 0x3000002eff2e7230 */ /* 0x000fe20000004100 */
[----:B----4-:R-:W-:Y:S01]  /*7310*/  F2FP.F16.E4M3.UNPACK_B R58, R76 ;  /* 0x0000004cff3a723e */ /* 0x010fe200020006ff */
[--C-:B------:R-:W-:Y:S01]  /*7320*/  HADD2.F32 R49, -RZ, R50.reuse.H0_H0 ;  /* 0x20000032ff317230 */ /* 0x100fe20000004100 */
[----:B------:R-:W-:Y:S01]  /*7330*/  F2FP.F16.E4M3.UNPACK_B R62, R77 ;  /* 0x0000004dff3e723e */ /* 0x000fe200020006ff */
[----:B------:R-:W-:Y:S01]  /*7340*/  HADD2.F32 R50, -RZ, R50.H1_H1 ;  /* 0x30000032ff327230 */ /* 0x000fe20000004100 */
[----:B------:R-:W-:Y:S01]  /*7350*/  F2FP.F16.E4M3.UNPACK_B R66, R78 ;  /* 0x0000004eff42723e */ /* 0x000fe200020006ff */
[--C-:B------:R-:W-:Y:S01]  /*7360*/  HADD2.F32 R53, -RZ, R54.reuse.H0_H0 ;  /* 0x20000036ff357230 */ /* 0x100fe20000004100 */
[----:B------:R-:W-:Y:S01]  /*7370*/  F2FP.F16.E4M3.UNPACK_B R70, R79 ;  /* 0x0000004fff46723e */ /* 0x000fe200020006ff */
[----:B------:R-:W-:Y:S01]  /*7380*/  HADD2.F32 R54, -RZ, R54.H1_H1 ;  /* 0x30000036ff367230 */ /* 0x000fe20000004100 */
[----:B------:R-:W-:Y:S01]  /*7390*/  F2FP.F16.E4M3.UNPACK_B R56, R75.H1 ;  /* 0x0000004bff38723e */ /* 0x000fe200030006ff */
[--C-:B------:R-:W-:Y:S01]  /*73a0*/  HADD2.F32 R57, -RZ, R58.reuse.H0_H0 ;  /* 0x2000003aff397230 */ /* 0x100fe20000004100 */
[----:B------:R-:W-:Y:S01]  /*73b0*/  F2FP.F16.E4M3.UNPACK_B R60, R76.H1 ;  /* 0x0000004cff3c723e */ /* 0x000fe200030006ff */
[----:B------:R-:W-:Y:S01]  /*73c0*/  HADD2.F32 R58, -RZ, R58.H1_H1 ;  /* 0x3000003aff3a7230 */ /* 0x000fe20000004100 */
[----:B------:R-:W-:Y:S01]  /*73d0*/  F2FP.F16.E4M3.UNPACK_B R64, R77.H1 ;  /* 0x0000004dff40723e */ /* 0x000fe200030006ff */
[--C-:B------:R-:W-:Y:S01]  /*73e0*/  HADD2.F32 R61, -RZ, R62.reuse.H0_H0 ;  /* 0x2000003eff3d7230 */ /* 0x100fe20000004100 */
[----:B------:R-:W-:Y:S01]  /*73f0*/  F2FP.F16.E4M3.UNPACK_B R68, R78.H1 ;  /* 0x0000004eff44723e */ /* 0x000fe200030006ff */
[----:B------:R-:W-:Y:S01]  /*7400*/  HADD2.F32 R62, -RZ, R62.H1_H1 ;  /* 0x3000003eff3e7230 */ /* 0x000fe20000004100 */
[----:B------:R-:W-:Y:S01]  /*7410*/  ISETP.NE.AND P0, PT, R97, RZ, PT ;  /* 0x000000ff6100720c */ /* 0x000fe20003f05270 */
[--C-:B------:R-:W-:Y:S01]  /*7420*/  HADD2.F32 R65, -RZ, R66.reuse.H0_H0 ;  /* 0x20000042ff417230 */ /* 0x100fe20000004100 */
[----:B------:R-:W-:Y:S01]  /*7430*/  ISETP.NE.AND P6, PT, R102, RZ, PT ;  /* 0x000000ff6600720c */ /* 0x000fe20003fc5270 */
[----:B------:R-:W-:Y:S02]  /*7440*/  HADD2.F32 R66, -RZ, R66.H1_H1 ;  /* 0x30000042ff427230 */ /* 0x000fe40000004100 */
[--C-:B------:R-:W-:Y:S02]  /*7450*/  HADD2.F32 R69, -RZ, R70.reuse.H0_H0 ;  /* 0x20000046ff457230 */ /* 0x100fe40000004100 */
[C---:B--2---:R-:W-:Y:S01]  /*7460*/  FMUL R0, R38.reuse, R4 ;  /* 0x0000000426007220 */ /* 0x044fe20000400000 */
[C---:B------:R-:W-:Y:S01]  /*7470*/  FMUL R2, R38.reuse, R5 ;  /* 0x0000000526027220 */ /* 0x040fe20000400000 */
[C---:B------:R-:W-:Y:S01]  /*7480*/  FMUL R4, R38.reuse, R8 ;  /* 0x0000000826047220 */ /* 0x040fe20000400000 */
[C---:B------:R-:W-:Y:S01]  /*7490*/  FMUL R5, R38.reuse, R9 ;  /* 0x0000000926057220 */ /* 0x040fe20000400000 */
[C---:B------:R-:W-:Y:S01]  /*74a0*/  FFMA R0, R41.reuse, R40, R0 ;  /* 0x0000002829007223 */ /* 0x040fe20000000000 */
[C---:B------:R-:W-:Y:S01]  /*74b0*/  FFMA R2, R41.reuse, R43, R2 ;  /* 0x0000002b29027223 */ /* 0x040fe20000000002 */
        /* <DEDUP_REMOVED lines=10> */
[----:B------:R-:W-:Y:S02]  /*7560*/  HADD2.F32 R70, -RZ, R70.H1_H1 ;  /* 0x30000046ff467230 */ /* 0x000fe40000004100 */
[C---:B------:R-:W-:Y:S01]  /*7570*/  FMUL R28, R38.reuse, R32 ;  /* 0x00000020261c7220 */ /* 0x040fe20000400000 */
[C---:B------:R-:W-:Y:S01]  /*7580*/  FMUL R29, R38.reuse, R33 ;  /* 0x00000021261d7220 */ /* 0x040fe20000400000 */
[C---:B------:R-:W-:Y:S01]  /*7590*/  FMUL R3, R38.reuse, R6 ;  /* 0x0000000626037220 */ /* 0x040fe20000400000 */
[C---:B------:R-:W-:Y:S01]  /*75a0*/  FMUL R7, R38.reuse, R7 ;  /* 0x0000000726077220 */ /* 0x040fe20000400000 */
[--C-:B------:R-:W-:Y:S02]  /*75b0*/  HADD2.F32 R47, -RZ, R48.reuse.H0_H0 ;  /* 0x20000030ff2f7230 */ /* 0x100fe40000004100 */
[C---:B------:R-:W-:Y:S01]  /*75c0*/  FMUL R6, R38.reuse, R10 ;  /* 0x0000000a26067220 */ /* 0x040fe20000400000 */
[C---:B------:R-:W-:Y:S01]  /*75d0*/  FFMA R3, R41.reuse, R42, R3 ;  /* 0x0000002a29037223 */ /* 0x040fe20000000003 */
[----:B------:R-:W-:Y:S02]  /*75e0*/  HADD2.F32 R48, -RZ, R48.H1_H1 ;  /* 0x30000030ff307230 */ /* 0x000fe40000004100 */
[C---:B------:R-:W-:Y:S01]  /*75f0*/  FFMA R7, R41.reuse, R44, R7 ;  /* 0x0000002c29077223 */ /* 0x040fe20000000007 */
[C---:B------:R-:W-:Y:S01]  /*7600*/  FFMA R4, R41.reuse, R45, R4 ;  /* 0x0000002d29047223 */ /* 0x040fe20000000004 */
[C---:B------:R-:W-:Y:S01]  /*7610*/  FFMA R5, R41.reuse, R46, R5 ;  /* 0x0000002e29057223 */ /* 0x040fe20000000005 */
[----:B------:R-:W-:Y:S01]  /*7620*/  FFMA R6, R41, R47, R6 ;  /* 0x0000002f29067223 */ /* 0x000fe20000000006 */
[----:B------:R-:W-:Y:S01]  /*7630*/  FMUL R11, R38, R11 ;  /* 0x0000000b260b7220 */ /* 0x000fe20000400000 */
[----:B------:R-:W-:Y:S01]  /*7640*/  F2FP.F16.E4M3.UNPACK_B R40, R79.H1 ;  /* 0x0000004fff28723e */ /* 0x000fe200030006ff */
[--C-:B------:R-:W-:Y:S01]  /*7650*/  HADD2.F32 R51, -RZ, R52.reuse.H0_H0 ;  /* 0x20000034ff337230 */ /* 0x100fe20000004100 */
[----:B-1----:R-:W-:Y:S01]  /*7660*/  F2FP.SATFINITE.E4M3.F32.PACK_AB_MERGE_C R105, R7, R3, RZ ;  /* 0x000000030769723e */ /* 0x002fe200048070ff */
[C---:B------:R-:W-:Y:S01]  /*7670*/  FFMA R11, R41.reuse, R48, R11 ;  /* 0x00000030290b7223 */ /* 0x040fe2000000000b */
[C---:B------:R-:W-:Y:S01]  /*7680*/  FFMA R8, R41.reuse, R49, R8 ;  /* 0x0000003129087223 */ /* 0x040fe20000000008 */
[----:B------:R-:W-:Y:S01]  /*7690*/  FFMA R9, R41, R50, R9 ;  /* 0x0000003229097223 */ /* 0x000fe20000000009 */
[----:B------:R-:W-:Y:S01]  /*76a0*/  F2FP.SATFINITE.E4M3.F32.PACK_AB_MERGE_C R104, R2, R0, R105 ;  /* 0x000000000268723e */ /* 0x000fe20004807069 */
[----:B------:R-:W-:Y:S01]  /*76b0*/  HADD2.F32 R52, -RZ, R52.H1_H1 ;  /* 0x30000034ff347230 */ /* 0x000fe20000004100 */
[----:B------:R-:W-:Y:S01]  /*76c0*/  F2FP.SATFINITE.E4M3.F32.PACK_AB_MERGE_C R106, R11, R6, RZ ;  /* 0x000000060b6a723e */ /* 0x000fe200048070ff */
[C---:B------:R-:W-:Y:S01]  /*76d0*/  FMUL R10, R38.reuse, R14 ;  /* 0x0000000e260a7220 */ /* 0x040fe20000400000 */
[C---:B------:R-:W-:Y:S01]  /*76e0*/  FMUL R15, R38.reuse, R15 ;  /* 0x0000000f260f7220 */ /* 0x040fe20000400000 */
[--C-:B------:R-:W-:Y:S01]  /*76f0*/  HADD2.F32 R55, -RZ, R56.reuse.H0_H0 ;  /* 0x20000038ff377230 */ /* 0x100fe20000004100 */
[----:B------:R-:W-:Y:S01]  /*7700*/  F2FP.SATFINITE.E4M3.F32.PACK_AB_MERGE_C R105, R5, R4, R106 ;  /* 0x000000040569723e */ /* 0x000fe2000480706a */
[C---:B------:R-:W-:Y:S01]  /*7710*/  FFMA R10, R41.reuse, R51, R10 ;  /* 0x00000033290a7223 */ /* 0x040fe2000000000a */
[C---:B------:R-:W-:Y:S01]  /*7720*/  FFMA R15, R41.reuse, R52, R15 ;  /* 0x00000034290f7223 */ /* 0x040fe2000000000f */
[C---:B------:R-:W-:Y:S01]  /*7730*/  FFMA R12, R41.reuse, R53, R12 ;  /* 0x00000035290c7223 */ /* 0x040fe2000000000c */
[C---:B------:R-:W-:Y:S01]  /*7740*/  FFMA R13, R41.reuse, R54, R13 ;  /* 0x00000036290d7223 */ /* 0x040fe2000000000d */
[----:B------:R-:W-:Y:S02]  /*7750*/  HADD2.F32 R56, -RZ, R56.H1_H1 ;  /* 0x30000038ff387230 */ /* 0x000fe40000004100 */
[C---:B------:R-:W-:Y:S01]  /*7760*/  FMUL R14, R38.reuse, R18 ;  /* 0x00000012260e7220 */ /* 0x040fe20000400000 */
[C---:B------:R-:W-:Y:S01]  /*7770*/  FMUL R19, R38.reuse, R19 ;  /* 0x0000001326137220 */ /* 0x040fe20000400000 */
[--C-:B------:R-:W-:Y:S02]  /*7780*/  HADD2.F32 R59, -RZ, R60.reuse.H0_H0 ;  /* 0x2000003cff3b7230 */ /* 0x100fe40000004100 */
[C---:B------:R-:W-:Y:S01]  /*7790*/  FMUL R18, R38.reuse, R22 ;  /* 0x0000001626127220 */ /* 0x040fe20000400000 */
[C---:B------:R-:W-:Y:S01]  /*77a0*/  FFMA R14, R41.reuse, R55, R14 ;  /* 0x00000037290e7223 */ /* 0x040fe2000000000e */
[----:B------:R-:W-:Y:S02]  /*77b0*/  HADD2.F32 R60, -RZ, R60.H1_H1 ;  /* 0x3000003cff3c7230 */ /* 0x000fe40000004100 */
        /* <DEDUP_REMOVED lines=8> */
[C---:B------:R-:W-:Y:S01]  /*7840*/  FFMA R23, R41.reuse, R60, R23 ;  /* 0x0000003c29177223 */ /* 0x040fe20000000017 */
[C---:B------:R-:W-:Y:S01]  /*7850*/  FMUL R27, R38.reuse, R27 ;  /* 0x0000001b261b7220 */ /* 0x040fe20000400000 */
[C---:B------:R-:W-:Y:S01]  /*7860*/  FFMA R20, R41.reuse, R61, R20 ;  /* 0x0000003d29147223 */ /* 0x040fe20000000014 */
[C---:B------:R-:W-:Y:S01]  /*7870*/  FFMA R21, R41.reuse, R62, R21 ;  /* 0x0000003e29157223 */ /* 0x040fe20000000015 */
[--C-:B------:R-:W-:Y:S02]  /*7880*/  HADD2.F32 R67, -RZ, R68.reuse.H0_H0 ;  /* 0x20000044ff437230 */ /* 0x100fe40000004100 */
[----:B------:R-:W-:Y:S01]  /*7890*/  FFMA R22, R41, R63, R22 ;  /* 0x0000003f29167223 */ /* 0x000fe20000000016 */
[----:B------:R-:W-:Y:S02]  /*78a0*/  HADD2.F32 R68, -RZ, R68.H1_H1 ;  /* 0x30000044ff447230 */ /* 0x000fe40000004100 */
[C---:B------:R-:W-:Y:S01]  /*78b0*/  FMUL R26, R38.reuse, R30 ;  /* 0x0000001e261a7220 */ /* 0x040fe20000400000 */
[----:B------:R-:W-:Y:S01]  /*78c0*/  F2FP.SATFINITE.E4M3.F32.PACK_AB_MERGE_C R107, R15, R10, RZ ;  /* 0x0000000a0f6b723e */ /* 0x000fe200048070ff */
        /* <DEDUP_REMOVED lines=8> */
[----:B------:R-:W-:Y:S01]  /*7950*/  F2FP.SATFINITE.E4M3.F32.PACK_AB_MERGE_C R106, R9, R8, R107 ;  /* 0x00000008096a723e */ /* 0x000fe2000480706b */
[----:B------:R-:W-:Y:S01]  /*7960*/  FFMA R31, R41, R68, R31 ;  /* 0x00000044291f7223 */ /* 0x000fe2000000001f */
[----:B------:R-:W-:Y:S01]  /*7970*/  FMUL R35, R38, R35 ;  /* 0x0000002326237220 */ /* 0x000fe20000400000 */
[----:B------:R-:W-:Y:S01]  /*7980*/  F2FP.SATFINITE.E4M3.F32.PACK_AB_MERGE_C R107, R19, R14, RZ ;  /* 0x0000000e136b723e */ /* 0x000fe200048070ff */
[C---:B------:R-:W-:Y:S01]  /*7990*/  FFMA R28, R41.reuse, R69, R28 ;  /* 0x00000045291c7223 */ /* 0x040fe2000000001c */
[C---:B------:R-:W-:Y:S01]  /*79a0*/  FFMA R29, R41.reuse, R70, R29 ;  /* 0x00000046291d7223 */ /* 0x040fe2000000001d */
[C---:B------:R-:W-:Y:S01]  /*79b0*/  FFMA R30, R41.reuse, R43, R30 ;  /* 0x0000002b291e7223 */ /* 0x040fe2000000001e */
[----:B------:R-:W-:Y:S01]  /*79c0*/  FFMA R35, R41, R40, R35 ;  /* 0x0000002829237223 */ /* 0x000fe20000000023 */
        /* <DEDUP_REMOVED lines=21> */
[----:B------:R-:W-:Y:S02]  /*7b20*/  UIADD3 UR4, UP0, UPT, UR62, 0x680, URZ ;  /* 0x000006803e047890 */ /* 0x000fe4000ff1e0ff */
[----:B------:R-:W-:Y:S02]  /*7b30*/  UIADD3 UR9, UPT, UPT, UR49, 0x40, URZ ;  /* 0x0000004031097890 */ /* 0x000fe4000fffe0ff */
[----:B------:R-:W-:Y:S02]  /*7b40*/  UIADD3 UR8, UPT, UPT, UR44, 0x5200, URZ ;  /* 0x000052002c087890 */ /* 0x000fe4000fffe0ff */
[----:B------:R-:W-:Y:S01]  /*7b50*/  UIADD3.X UR5, UPT, UPT, URZ, UR63, URZ, UP0, !UPT ;  /* 0x0000003fff057290 */ /* 0x000fe200087fe4ff */
[----:B------:R-:W-:Y:S01]  /*7b60*/  UMOV UR10, UR50 ;  /* 0x00000032000a7c82 */ /* 0x000fe20008000000 */
[----:B------:R-:W-:Y:S07]  /*7b70*/  UMOV UR11, UR36 ;  /* 0x00000024000b7c82 */ /* 0x000fee0008000000 */
[----:B------:R2:W-:Y:S01]  /*7b80*/  UTMASTG.3D [UR8], [UR4] ;  /* 0x00000008040073b5 */ /* 0x0005e20008010000 */
[----:B------:R0:W-:Y:S01]  /*7b90*/  UTMACMDFLUSH ;  /* 0x00000000000079b7 */ /* 0x0001e20000000000 */
[----:B--2---:R-:W-:Y:S04]  /*7ba0*/  DEPBAR.LE SB0, 0x1 ;  /* 0x000080400000791a */ /* 0x004fe80000000000 */
.L_x_115:
[----:B------:R-:W-:Y:S05]  /*7bb0*/  BSYNC.RECONVERGENT B0 ;  /* 0x0000000000007941 */ /* 0x000fea0003800200 */
.L_x_114:
        /* <DEDUP_REMOVED lines=16> */
.L_x_119:
[----:B------:R-:W-:Y:S05]  /*7cc0*/  BSYNC B0 ;  /* 0x0000000000007941 */ /* 0x000fea0003800000 */
.L_x_118:
        /* <DEDUP_REMOVED lines=17> */
.L_x_117:
[----:B------:R-:W-:Y:S05]  /*7de0*/  BSYNC B1 ;  /* 0x0000000000017941 */ /* 0x000fea0003800000 */
.L_x_116:
        /* <DEDUP_REMOVED lines=21> */
.L_x_121:
        /* <DEDUP_REMOVED lines=18> */
[----:B------:R-:W-:Y:S01]  /*8060*/  ISETP.NE.AND P6, PT, R102, RZ, PT ;  /* 0x000000ff6600720c */ /* 0x000fe20003fc5270 */
[--C-:B------:R-:W-:Y:S01]  /*8070*/  HADD2.F32 R49, -RZ, R50.reuse.H0_H0 ;  /* 0x20000032ff317230 */ /* 0x100fe20000004100 */
[----:B----4-:R-:W-:Y:S01]  /*8080*/  F2FP.F16.E4M3.UNPACK_B R58, R76 ;  /* 0x0000004cff3a723e */ /* 0x010fe200020006ff */
[----:B------:R-:W-:Y:S01]  /*8090*/  HADD2.F32 R50, -RZ, R50.H1_H1 ;  /* 0x30000032ff327230 */ /* 0x000fe20000004100 */
[----:B------:R-:W-:Y:S01]  /*80a0*/  F2FP.F16.E4M3.UNPACK_B R62, R77 ;  /* 0x0000004dff3e723e */ /* 0x000fe200020006ff */
[--C-:B------:R-:W-:Y:S01]  /*80b0*/  HADD2.F32 R53, -RZ, R54.reuse.H0_H0 ;  /* 0x20000036ff357230 */ /* 0x100fe20000004100 */
[----:B------:R-:W-:Y:S01]  /*80c0*/  F2FP.F16.E4M3.UNPACK_B R66, R78 ;  /* 0x0000004eff42723e */ /* 0x000fe200020006ff */
[----:B------:R-:W-:Y:S01]  /*80d0*/  HADD2.F32 R54, -RZ, R54.H1_H1 ;  /* 0x30000036ff367230 */ /* 0x000fe20000004100 */
[----:B------:R-:W-:Y:S01]  /*80e0*/  F2FP.F16.E4M3.UNPACK_B R70, R79 ;  /* 0x0000004fff46723e */ /* 0x000fe200020006ff */
[--C-:B------:R-:W-:Y:S01]  /*80f0*/  HADD2.F32 R57, -RZ, R58.reuse.H0_H0 ;  /* 0x2000003aff397230 */ /* 0x100fe20000004100 */
[----:B------:R-:W-:Y:S01]  /*8100*/  F2FP.F16.E4M3.UNPACK_B R56, R75.H1 ;  /* 0x0000004bff38723e */ /* 0x000fe200030006ff */
[----:B------:R-:W-:Y:S01]  /*8110*/  HADD2.F32 R58, -RZ, R58.H1_H1 ;  /* 0x3000003aff3a7230 */ /* 0x000fe20000004100 */
[----:B------:R-:W-:Y:S01]  /*8120*/  F2FP.F16.E4M3.UNPACK_B R60, R76.H1 ;  /* 0x0000004cff3c723e */ /* 0x000fe200030006ff */
[--C-:B------:R-:W-:Y:S01]  /*8130*/  HADD2.F32 R61, -RZ, R62.reuse.H0_H0 ;  /* 0x2000003eff3d7230 */ /* 0x100fe20000004100 */
[----:B------:R-:W-:Y:S01]  /*8140*/  F2FP.F16.E4M3.UNPACK_B R64, R77.H1 ;  /* 0x0000004dff40723e */ /* 0x000fe200030006ff */
[----:B------:R-:W-:Y:S01]  /*8150*/  HADD2.F32 R62, -RZ, R62.H1_H1 ;  /* 0x3000003eff3e7230 */ /* 0x000fe20000004100 */
[----:B------:R-:W-:Y:S01]  /*8160*/  F2FP.F16.E4M3.UNPACK_B R68, R78.H1 ;  /* 0x0000004eff44723e */ /* 0x000fe200030006ff */
        /* <DEDUP_REMOVED lines=112> */
[----:B------:R-:W-:Y:S02]  /*8870*/  UIADD3 UR4, UPT, UPT, UR44, 0x4200, URZ ;  /* 0x000042002c047890 */ /* 0x000fe4000fffe0ff */
[----:B------:R-:W-:Y:S01]  /*8880*/  UIADD3 UR9, UPT, UPT, UR49, 0x80, URZ ;  /* 0x0000008031097890 */ /* 0x000fe2000fffe0ff */
[----:B------:R-:W-:Y:S01]  /*8890*/  UMOV UR10, UR50 ;  /* 0x00000032000a7c82 */ /* 0x000fe20008000000 */
[----:B------:R-:W-:Y:S02]  /*88a0*/  UMOV UR11, UR36 ;  /* 0x00000024000b7c82 */ /* 0x000fe40008000000 */
        /* <DEDUP_REMOVED lines=8> */
.L_x_123:
[----:B------:R-:W-:Y:S05]  /*8930*/  BSYNC.RECONVERGENT B0 ;  /* 0x0000000000007941 */ /* 0x000fea0003800200 */
.L_x_122:
        /* <DEDUP_REMOVED lines=16> */
.L_x_127:
[----:B------:R-:W-:Y:S05]  /*8a40*/  BSYNC B0 ;  /* 0x0000000000007941 */ /* 0x000fea0003800000 */
.L_x_126:
        /* <DEDUP_REMOVED lines=17> */
.L_x_125:
[----:B------:R-:W-:Y:S05]  /*8b60*/  BSYNC B1 ;  /* 0x0000000000017941 */ /* 0x000fea0003800000 */
.L_x_124:
        /* <DEDUP_REMOVED lines=21> */
.L_x_129:
[----:B------:R-:W-:Y:S01]  /*8cc0*/  ISETP.NE.AND P0, PT, R97, RZ, PT ;  /* 0x000000ff6100720c */ /* 0x000fe20003f05270 */
[----:B------:R-:W-:Y:S05]  /*8cd0*/  WARPSYNC.ALL ;  /* 0x0000000000007948 */ /* 0x000fea0003800000 */
[----:B------:R-:W-:Y:S01]  /*8ce0*/  R2UR UR4, R39 ;  /* 0x00000000270472ca */ /* 0x000fe200000e0000 */
[----:B------:R-:W2:Y:S01]  /*8cf0*/  S2UR UR6, SR_CgaCtaId ;  /* 0x00000000000679c3 */ /* 0x000ea20000008800 */
[-C--:B------:R-:W-:Y:S01]  /*8d00*/  F2FP.F16.E4M3.UNPACK_B R42, R72.reuse ;  /* 0x00000048ff2a723e */ /* 0x080fe200020006ff */
[----:B------:R-:W-:Y:S01]  /*8d10*/  BSSY.RECONVERGENT B0, `(.L_x_130) ;  /* 0x000009b000007945 */ /* 0x000fe20003800200 */
[----:B------:R-:W-:Y:S02]  /*8d20*/  F2FP.F16.E4M3.UNPACK_B R72, R72.H1 ;  /* 0x00000048ff48723e */ /* 0x000fe400030006ff */
[-C--:B------:R-:W-:Y:S01]  /*8d30*/  F2FP.F16.E4M3.UNPACK_B R46, R73.reuse ;  /* 0x00000049ff2e723e */ /* 0x080fe200020006ff */
[--C-:B------:R-:W-:Y:S01]  /*8d40*/  HADD2.F32 R40, -RZ, R42.reuse.H0_H0 ;  /* 0x2000002aff287230 */ /* 0x100fe20000004100 */
[----:B------:R-:W-:Y:S01]  /*8d50*/  F2FP.F16.E4M3.UNPACK_B R73, R73.H1 ;  /* 0x00000049ff49723e */ /* 0x000fe200030006ff */
[----:B------:R-:W-:Y:S01]  /*8d60*/  HADD2.F32 R42, -RZ, R42.H1_H1 ;  /* 0x3000002aff2a7230 */ /* 0x000fe20000004100 */
[-C--:B------:R-:W-:Y:S01]  /*8d70*/  F2FP.F16.E4M3.UNPACK_B R50, R74.reuse ;  /* 0x0000004aff32723e */ /* 0x080fe200020006ff */
[----:B------:R-:W-:Y:S01]  /*8d80*/  HADD2.F32 R43, -RZ, R72.H0_H0 ;  /* 0x20000048ff2b7230 */ /* 0x000fe20000004100 */
[----:B------:R-:W-:Y:S01]  /*8d90*/  F2FP.F16.E4M3.UNPACK_B R74, R74.H1 ;  /* 0x0000004aff4a723e */ /* 0x000fe200030006ff */
[----:B------:R-:W-:Y:S01]  /*8da0*/  LDTM.16dp32bit_t0_t15.x32 R4, tmem[UR4+0xc0] ;  /* 0x0000c004000479ee */ /* 0x000fe20008a80000 */
[----:B------:R-:W3:Y:S01]  /*8db0*/  LDTM.16dp32bit_t16_t31.x32 R4, tmem[UR4+0xe0] ;  /* 0x0000e004000479ee */ /* 0x000ee20008aa0000 */
[----:B------:R-:W-:Y:S01]  /*8dc0*/  NOP ;  /* 0x0000000000007918 */ /* 0x000fe20000000000 */
[--C-:B------:R-:W-:Y:S01]  /*8dd0*/  HADD2.F32 R45, -RZ, R46.reuse.H0_H0 ;  /* 0x2000002eff2d7230 */ /* 0x100fe20000004100 */
[----:B------:R-:W-:Y:S01]  /*8de0*/  R2UR UR5, R71 ;  /* 0x00000000470572ca */ /* 0x000fe200000e0000 */
[----:B------:R-:W-:Y:S01]  /*8df0*/  HADD2.F32 R46, -RZ, R46.H1_H1 ;  /* 0x3000002eff2e7230 */ /* 0x000fe20000004100 */
[----:B------:R-:W-:Y:S01]  /*8e00*/  F2FP.F16.E4M3.UNPACK_B R54, R75 ;  /* 0x0000004bff36723e */ /* 0x000fe200020006ff */
        /* <DEDUP_REMOVED lines=10> */
[----:B------:R-:W-:Y:S01]  /*8eb0*/  UIADD3 UR4, UPT, UPT, UR5, 0xe0, URZ ;  /* 0x000000e005047890 */ /* 0x000fe2000fffe0ff */
[----:B------:R-:W-:Y:S01]  /*8ec0*/  HADD2.F32 R59, -RZ, R58.H1_H1 ;  /* 0x3000003aff3b7230 */ /* 0x000fe20000004100 */
[----:B------:R-:W-:Y:S01]  /*8ed0*/  F2FP.F16.E4M3.UNPACK_B R76, R76.H1 ;  /* 0x0000004cff4c723e */ /* 0x000fe200030006ff */
[--C-:B------:R-:W-:Y:S01]  /*8ee0*/  HADD2.F32 R60, -RZ, R62.reuse.H0_H0 ;  /* 0x2000003eff3c7230 */ /* 0x100fe20000004100 */
[----:B------:R-:W-:Y:S01]  /*8ef0*/  F2FP.F16.E4M3.UNPACK_B R77, R77.H1 ;  /* 0x0000004dff4d723e */ /* 0x000fe200030006ff */
[----:B------:R-:W-:Y:S01]  /*8f00*/  HADD2.F32 R63, -RZ, R62.H1_H1 ;  /* 0x3000003eff3f7230 */ /* 0x000fe20000004100 */
[----:B------:R-:W-:Y:S01]  /*8f10*/  F2FP.F16.E4M3.UNPACK_B R78, R78.H1 ;  /* 0x0000004eff4e723e */ /* 0x000fe200030006ff */
[--C-:B------:R-:W-:Y:S01]  /*8f20*/  HADD2.F32 R64, -RZ, R66.reuse.H0_H0 ;  /* 0x20000042ff407230 */ /* 0x100fe20000004100 */
[----:B--2---:R-:W-:Y:S01]  /*8f30*/  UPRMT UR4, UR6, 0x654, UR4 ;  /* 0x0000065406047896 */ /* 0x004fe20008000004 */
        /* <DEDUP_REMOVED lines=8> */
[----:B------:R-:W-:Y:S01]  /*8fc0*/  SYNCS.ARRIVE.TRANS64.RED.A1T0 RZ, [UR4], RZ ;  /* 0x000000ffffff79a7 */ /* 0x000fe20008100404 */
[C---:B------:R-:W-:Y:S01]  /*8fd0*/  FMUL R16, R38.reuse, R16 ;  /* 0x0000001026107220 */ /* 0x040fe20000400000 */
[C---:B------:R-:W-:Y:S01]  /*8fe0*/  FMUL R17, R38.reuse, R17 ;  /* 0x0000001126117220 */ /* 0x040fe20000400000 */
[C---:B------:R-:W-:Y:S01]  /*8ff0*/  FMUL R0, R38.reuse, R20 ;  /* 0x0000001426007220 */ /* 0x040fe20000400000 */
[C---:B------:R-:W-:Y:S01]  /*9000*/  FMUL R2, R38.reuse, R21 ;  /* 0x0000001526027220 */ /* 0x040fe20000400000 */
[C---:B------:R-:W-:Y:S01]  /*9010*/  FMUL R20, R38.reuse, R25 ;  /* 0x0000001926147220 */ /* 0x040fe20000400000 */
[----:B------:R-:W-:Y:S02]  /*9020*/  HADD2.F32 R67, -RZ, R66.H1_H1 ;  /* 0x30000042ff437230 */ /* 0x000fe40000004100 */
[C---:B------:R-:W-:Y:S01]  /*9030*/  FMUL R6, R38.reuse, R6 ;  /* 0x0000000626067220 */ /* 0x040fe20000400000 */
[----:B------:R-:W-:Y:S02]  /*9040*/  HADD2.F32 R44, -RZ, R72.H1_H1 ;  /* 0x30000048ff2c7230 */ /* 0x000fe40000004100 */
[C---:B------:R-:W-:Y:S01]  /*9050*/  FMUL R7, R38.reuse, R7 ;  /* 0x0000000726077220 */ /* 0x040fe20000400000 */
[--C-:B------:R-:W-:Y:S02]  /*9060*/  HADD2.F32 R47, -RZ, R73.reuse.H0_H0 ;  /* 0x20000049ff2f7230 */ /* 0x100fe40000004100 */
[C---:B------:R-:W-:Y:S01]  /*9070*/  FFMA R6, R41.reuse, R43, R6 ;  /* 0x0000002b29067223 */ /* 0x040fe20000000006 */
[--C-:B------:R-:W-:Y:S02]  /*9080*/  HADD2.F32 R40, -RZ, R68.reuse.H0_H0 ;  /* 0x20000044ff287230 */ /* 0x100fe40000004100 */
[C---:B------:R-:W-:Y:S01]  /*9090*/  FFMA R7, R41.reuse, R44, R7 ;  /* 0x0000002c29077223 */ /* 0x040fe20000000007 */
[C---:B------:R-:W-:Y:S01]  /*90a0*/  FFMA R8, R41.reuse, R45, R8 ;  /* 0x0000002d29087223 */ /* 0x040fe20000000008 */
[----:B------:R-:W-:Y:S01]  /*90b0*/  FFMA R9, R41, R46, R9 ;  /* 0x0000002e29097223 */ /* 0x000fe20000000009 */
[----:B------:R-:W-:Y:S02]  /*90c0*/  HADD2.F32 R43, -RZ, R68.H1_H1 ;  /* 0x30000044ff2b7230 */ /* 0x000fe40000004100 */
[C---:B------:R-:W-:Y:S01]  /*90d0*/  FMUL R10, R38.reuse, R10 ;  /* 0x0000000a260a7220 */ /* 0x040fe20000400000 */
[----:B------:R-:W-:Y:S01]  /*90e0*/  HADD2.F32 R48, -RZ, R73.H1_H1 ;  /* 0x30000049ff307230 */ /* 0x000fe20000004100 */
[----:B------:R-:W-:Y:S01]  /*90f0*/  F2FP.SATFINITE.E4M3.F32.PACK_AB_MERGE_C R100, R7, R6, RZ ;  /* 0x000000060764723e */ /* 0x000fe200048070ff */
[C---:B------:R-:W-:Y:S01]  /*9100*/  FMUL R7, R38.reuse, R24 ;  /* 0x0000001826077220 */ /* 0x040fe20000400000 */
[----:B------:R-:W-:Y:S01]  /*9110*/  FFMA R10, R41, R47, R10 ;  /* 0x0000002f290a7223 */ /* 0x000fe2000000000a */
[C---:B------:R-:W-:Y:S01]  /*9120*/  FMUL R24, R38.reuse, R29 ;  /* 0x0000001d26187220 */ /* 0x040fe20000400000 */
[----:B------:R-:W-:Y:S01]  /*9130*/  F2FP.SATFINITE.E4M3.F32.PACK_AB_MERGE_C R100, R5, R4, R100 ;  /* 0x000000040564723e */ /* 0x000fe20004807064 */
[C---:B------:R-:W-:Y:S01]  /*9140*/  FMUL R11, R38.reuse, R11 ;  /* 0x0000000b260b7220 */ /* 0x040fe20000400000 */
[--C-:B------:R-:W-:Y:S02]  /*9150*/  HADD2.F32 R51, -RZ, R74.reuse.H0_H0 ;  /* 0x2000004aff337230 */ /* 0x100fe40000004100 */
[C---:B------:R-:W-:Y:S01]  /*9160*/  FMUL R14, R38.reuse, R14 ;  /* 0x0000000e260e7220 */ /* 0x040fe20000400000 */
[----:B------:R-:W-:Y:S02]  /*9170*/  HADD2.F32 R52, -RZ, R74.H1_H1 ;  /* 0x3000004aff347230 */ /* 0x000fe40000004100 */
[C---:B------:R-:W-:Y:S01]  /*9180*/  FFMA R11, R41.reuse, R48, R11 ;  /* 0x00000030290b7223 */ /* 0x040fe2000000000b */
[C---:B------:R-:W-:Y:S01]  /*9190*/  FFMA R12, R41.reuse, R49, R12 ;  /* 0x00000031290c7223 */ /* 0x040fe2000000000c */
[C---:B------:R-:W-:Y:S01]  /*91a0*/  FFMA R13, R41.reuse, R50, R13 ;  /* 0x00000032290d7223 */ /* 0x040fe2000000000d */
[----:B------:R-:W-:Y:S01]  /*91b0*/  FFMA R14, R41, R51, R14 ;  /* 0x00000033290e7223 */ /* 0x000fe2000000000e */
[C---:B------:R-:W-:Y:S01]  /*91c0*/  FMUL R15, R38.reuse, R15 ;  /* 0x0000000f260f7220 */ /* 0x040fe20000400000 */
[--C-:B------:R-:W-:Y:S01]  /*91d0*/  HADD2.F32 R55, -RZ, R75.reuse.H0_H0 ;  /* 0x2000004bff377230 */ /* 0x100fe20000004100 */
[----:B------:R-:W-:Y:S01]  /*91e0*/  F2FP.SATFINITE.E4M3.F32.PACK_AB_MERGE_C R101, R11, R10, RZ ;  /* 0x0000000a0b65723e */ /* 0x000fe200048070ff */
[----:B------:R-:W-:Y:S02]  /*91f0*/  HADD2.F32 R56, -RZ, R75.H1_H1 ;  /* 0x3000004bff387230 */ /* 0x000fe40000004100 */
[C---:B------:R-:W-:Y:S01]  /*9200*/  FFMA R15, R41.reuse, R52, R15 ;  /* 0x00000034290f7223 */ /* 0x040fe2000000000f */
[----:B------:R-:W-:Y:S01]  /*9210*/  FFMA R16, R41, R53, R16 ;  /* 0x0000003529107223 */ /* 0x000fe20000000010 */
[----:B------:R-:W-:Y:S01]  /*9220*/  F2FP.SATFINITE.E4M3.F32.PACK_AB_MERGE_C R101, R9, R8, R101 ;  /* 0x000000080965723e */ /* 0x000fe20004807065 */
[----:B------:R-:W-:Y:S01]  /*9230*/  FFMA R17, R41, R54, R17 ;  /* 0x0000003629117223 */ /* 0x000fe20000000011 */
[C---:B------:R-:W-:Y:S01]  /*9240*/  FMUL R18, R38.reuse, R18 ;  /* 0x0000001226127220 */ /* 0x040fe20000400000 */
[----:B------:R-:W-:Y:S01]  /*9250*/  F2FP.SATFINITE.E4M3.F32.PACK_AB_MERGE_C R102, R15, R14, RZ ;  /* 0x0000000e0f66723e */ /* 0x000fe200048070ff */
[C---:B------:R-:W-:Y:S01]  /*9260*/  FMUL R19, R38.reuse, R19 ;  /* 0x0000001326137220 */ /* 0x040fe20000400000 */
[--C-:B------:R-:W-:Y:S02]  /*9270*/  HADD2.F32 R58, -RZ, R76.reuse.H0_H0 ;  /* 0x2000004cff3a7230 */ /* 0x100fe40000004100 */
[----:B------:R-:W-:Y:S01]  /*9280*/  FFMA R18, R41, R55, R18 ;  /* 0x0000003729127223 */ /* 0x000fe20000000012 */
[----:B------:R-:W-:Y:S01]  /*9290*/  F2FP.SATFINITE.E4M3.F32.PACK_AB_MERGE_C R102, R13, R12, R102 ;  /* 0x0000000c0d66723e */ /* 0x000fe20004807066 */
[C---:B------:R-:W-:Y:S01]  /*92a0*/  FFMA R19, R41.reuse, R56, R19 ;  /* 0x0000003829137223 */ /* 0x040fe20000000013 */
[----:B------:R-:W-:Y:S02]  /*92b0*/  HADD2.F32 R61, -RZ, R76.H1_H1 ;  /* 0x3000004cff3d7230 */ /* 0x000fe40000004100 */
[C---:B------:R-:W-:Y:S01]  /*92c0*/  FMUL R3, R38.reuse, R22 ;  /* 0x0000001626037220 */ /* 0x040fe20000400000 */
        /* <DEDUP_REMOVED lines=10> */
[C---:B------:R-:W-:Y:S01]  /*9370*/  FMUL R23, R38.reuse, R28 ;  /* 0x0000001c26177220 */ /* 0x040fe20000400000 */
[----:B------:R-:W-:Y:S01]  /*9380*/  F2FP.F16.E4M3.UNPACK_B R79, R79.H1 ;  /* 0x0000004fff4f723e */ /* 0x000fe200030006ff */
        /* <DEDUP_REMOVED lines=9> */
[C---:B------:R-:W-:Y:S01]  /*9420*/  FFMA R24, R41.reuse, R67, R24 ;  /* 0x0000004329187223 */ /* 0x040fe20000000018 */
[C---:B------:R-:W-:Y:S01]  /*9430*/  FMUL R28, R38.reuse, R33 ;  /* 0x00000021261c7220 */ /* 0x040fe20000400000 */
[--C-:B------:R-:W-:Y:S02]  /*9440*/  HADD2.F32 R42, -RZ, R79.reuse.H0_H0 ;  /* 0x2000004fff2a7230 */ /* 0x100fe40000004100 */
[C---:B------:R-:W-:Y:S01]  /*9450*/  FFMA R25, R41.reuse, R66, R25 ;  /* 0x0000004229197223 */ /* 0x040fe20000000019 */
[----:B------:R-:W-:Y:S02]  /*9460*/  HADD2.F32 R71, -RZ, R79.H1_H1 ;  /* 0x3000004fff477230 */ /* 0x000fe40000004100 */
[C---:B------:R-:W-:Y:S01]  /*9470*/  FMUL R29, R38.reuse, R34 ;  /* 0x00000022261d7220 */ /* 0x040fe20000400000 */
        /* <DEDUP_REMOVED lines=9> */
[----:B-1----:R-:W-:Y:S01]  /*9510*/  F2FP.SATFINITE.E4M3.F32.PACK_AB_MERGE_C R105, R22, R21, RZ ;  /* 0x000000151669723e */ /* 0x002fe200048070ff */
[----:B------:R1:W-:Y:S01]  /*9520*/  STS.128 [R84+UR44+0x5200], R100 ;  /* 0x0052006454007988 */ /* 0x0003e20008000c2c */
[----:B------:R-:W-:Y:S02]  /*9530*/  F2FP.SATFINITE.E4M3.F32.PACK_AB_MERGE_C R64, R26, R25, RZ ;  /* 0x000000191a40723e */ /* 0x000fe400048070ff */
[----:B------:R-:W-:Y:S02]  /*9540*/  F2FP.SATFINITE.E4M3.F32.PACK_AB_MERGE_C R67, R30, R29, RZ ;  /* 0x0000001d1e43723e */ /* 0x000fe400048070ff */
[----:B------:R-:W-:Y:S02]  /*9550*/  F2FP.SATFINITE.E4M3.F32.PACK_AB_MERGE_C R104, R2, R0, R3 ;  /* 0x000000000268723e */ /* 0x000fe40004807003 */
[----:B------:R-:W-:Y:S02]  /*9560*/  F2FP.SATFINITE.E4M3.F32.PACK_AB_MERGE_C R105, R20, R7, R105 ;  /* 0x000000071469723e */ /* 0x000fe40004807069 */
[----:B------:R-:W-:Y:S02]  /*9570*/  F2FP.SATFINITE.E4M3.F32.PACK_AB_MERGE_C R106, R24, R23, R64 ;  /* 0x00000017186a723e */ /* 0x000fe40004807040 */
[----:B------:R-:W-:Y:S02]  /*9580*/  F2FP.SATFINITE.E4M3.F32.PACK_AB_MERGE_C R107, R28, R27, R67 ;  /* 0x0000001b1c6b723e */ /* 0x000fe40004807043 */
[----:B------:R-:W-:Y:S03]  /*9590*/  IADD3 R36, PT, PT, R36, 0x1, RZ ;  /* 0x0000000124247810 */ /* 0x000fe60007ffe0ff */
        /* <DEDUP_REMOVED lines=18> */
.L_x_131:
[----:B------:R-:W-:Y:S05]  /*96c0*/  BSYNC.RECONVERGENT B0 ;  /* 0x0000000000007941 */ /* 0x000fea0003800200 */
.L_x_130:
[----:B------:R-:W-:Y:S01]  /*96d0*/  R2UR UR4, R87 ;  /* 0x00000000570472ca */ /* 0x000fe200000e0000 */
[----:B------:R-:W-:Y:S01]  /*96e0*/  BAR.SYNC.DEFER_BLOCKING 0x1, 0x80 ;  /* 0x0042000000007b1d */ /* 0x000fe20000010000 */
[C---:B------:R-:W-:Y:S01]  /*96f0*/  ISETP.NE.AND P0, PT, R89.reuse, 0x2, PT ;  /* 0x000000025900780c */ /* 0x040fe20003f05270 */
[----:B------:R-:W-:Y:S01]  /*9700*/  UISETP.NE.AND UP0, UPT, UR45, URZ, UPT ;  /* 0x000000ff2d00728c */ /* 0x000fe2000bf05270 */
[----:B------:R-:W-:Y:S01]  /*9710*/  ISETP.NE.AND P1, PT, R36, 0x4, PT ;  /* 0x000000042400780c */ /* 0x000fe20003f25270 */
[----:B------:R-:W-:Y:S01]  /*9720*/  UIADD3 UR16, UPT, UPT, UR38, UR59, URZ ;  /* 0x0000003b26107290 */ /* 0x000fe2000fffe0ff */
[----:B------:R-:W-:Y:S02]  /*9730*/  SEL R5, RZ, 0x1, P0 ;  /* 0x00000001ff057807 */ /* 0x000fe40000000000 */
[----:B------:R-:W-:Y:S02]  /*9740*/  SEL R3, RZ, 0x1, P1 ;  /* 0x00000001ff037807 */ /* 0x000fe40000800000 */
[----:B------:R-:W-:Y:S02]  /*9750*/  LOP3.LUT R92, R92, R5, RZ, 0x3c, !PT ;  /* 0x000000055c5c7212 */ /* 0x000fe400078e3cff */
[----:B------:R-:W-:Y:S01]  /*9760*/  LOP3.LUT R94, R94, R3, RZ, 0x3c, !PT ;  /* 0x000000035e5e7212 */ /* 0x000fe200078e3cff */
[----:B------:R-:W-:Y:S01]  /*9770*/  UIADD3 UR20, UPT, UPT, UR37, UR4, URZ ;  /* 0x0000000425147290 */ /* 0x000fe2000fffe0ff */
[----:B------:R-:W-:Y:S02]  /*9780*/  SEL R89, R89, RZ, P0 ;  /* 0x000000ff59597207 */ /* 0x000fe40000000000 */
[----:B------:R-:W-:Y:S01]  /*9790*/  SEL R36, R36, RZ, P1 ;  /* 0x000000ff24247207 */ /* 0x000fe20000800000 */
[----:B------:R-:W-:Y:S01]  /*97a0*/  UMOV UR36, UR58 ;  /* 0x0000003a00247c82 */ /* 0x000fe20008000000 */
[----:B------:R-:W-:Y:S07]  /*97b0*/  BRA.U UP0, `(.L_x_132) ;  /* 0xffffffb900e07547 */ /* 0x000fee000b83ffff */
[----:B------:R-:W-:Y:S05]  /*97c0*/  EXIT ;  /* 0x000000000000794d */ /* 0x000fea0003800000 */
.L_x_24:
[----:B-1----:R1:W2:Y:S02]  /*97d0*/  SYNCS.PHASECHK.TRANS64.TRYWAIT P0, [R0+URZ+0x110], R3 ;  /* 0x00011003000075a7 */ /* 0x0022a400080011ff */
[----:B--2---:R-:W-:Y:S05]  /*97e0*/  @!P0 NANOSLEEP.SYNCS 0x989680 ;  /* 0x009896800000895d */ /* 0x004fea0003900000 */
[----:B------:R-:W2:Y:S02]  /*97f0*/  @!P0 SYNCS.PHASECHK.TRANS64 P0, [R0+URZ+0x110], R3 ;  /* 0x00011003000085a7 */ /* 0x000ea400080010ff */
[----:B--2---:R-:W-:Y:S05]  /*9800*/  @!P0 BRA `(.L_x_24) ;  /* 0xfffffffc00f08947 */ /* 0x004fea000383ffff */
[----:B------:R-:W-:Y:S05]  /*9810*/  BRA `(.L_x_133) ;  /* 0xffffff8000887947 */ /* 0x000fea000383ffff */
.L_x_27:
[----:B-1----:R-:W-:-:S07]  /*9820*/  MOV R0, UR33 ;  /* 0x0000002100007c02 */ /* 0x002fce0008000f00 */
.L_x_134:
[----:B-1----:R1:W2:Y:S02]  /*9830*/  SYNCS.PHASECHK.TRANS64.TRYWAIT P0, [R0+URZ+0x28], R3 ;  /* 0x00002803000075a7 */ /* 0x0022a400080011ff */
[----:B--2---:R-:W-:Y:S05]  /*9840*/  @!P0 NANOSLEEP.SYNCS 0x989680 ;  /* 0x009896800000895d */ /* 0x004fea0003900000 */
[----:B------:R-:W2:Y:S02]  /*9850*/  @!P0 SYNCS.PHASECHK.TRANS64 P0, [R0+URZ+0x28], R3 ;  /* 0x00002803000085a7 */ /* 0x000ea400080010ff */
[----:B--2---:R-:W-:Y:S05]  /*9860*/  @!P0 BRA `(.L_x_134) ;  /* 0xfffffffc00f08947 */ /* 0x004fea000383ffff */
[----:B------:R-:W-:Y:S05]  /*9870*/  BRA `(.L_x_26) ;  /* 0xffffff8000cc7947 */ /* 0x000fea000383ffff */
.L_x_34:
[----:B-1----:R-:W-:-:S07]  /*9880*/  MOV R0, UR17 ;  /* 0x0000001100007c02 */ /* 0x002fce0008000f00 */
.L_x_135:
[----:B-1----:R1:W2:Y:S02]  /*9890*/  SYNCS.PHASECHK.TRANS64.TRYWAIT P0, [R0+URZ+0x28], R3 ;  /* 0x00002803000075a7 */ /* 0x0022a400080011ff */
[----:B--2---:R-:W-:Y:S05]  /*98a0*/  @!P0 NANOSLEEP.SYNCS 0x989680 ;  /* 0x009896800000895d */ /* 0x004fea0003900000 */
[----:B------:R-:W2:Y:S02]  /*98b0*/  @!P0 SYNCS.PHASECHK.TRANS64 P0, [R0+URZ+0x28], R3 ;  /* 0x00002803000085a7 */ /* 0x000ea400080010ff */
[----:B--2---:R-:W-:Y:S05]  /*98c0*/  @!P0 BRA `(.L_x_135) ;  /* 0xfffffffc00f08947 */ /* 0x004fea000383ffff */
[----:B------:R-:W-:Y:S05]  /*98d0*/  BRA `(.L_x_33) ;  /* 0xffffff84008c7947 */ /* 0x000fea000383ffff */
.L_x_39:
[----:B-1----:R1:W2:Y:S02]  /*98e0*/  SYNCS.PHASECHK.TRANS64.TRYWAIT P0, [R3+URZ+0xa0], R0 ;  /* 0x0000a000030075a7 */ /* 0x0022a400080011ff */
[----:B--2---:R-:W-:Y:S05]  /*98f0*/  @!P0 NANOSLEEP.SYNCS 0x989680 ;  /* 0x009896800000895d */ /* 0x004fea0003900000 */
[----:B------:R-:W2:Y:S02]  /*9900*/  @!P0 SYNCS.PHASECHK.TRANS64 P0, [R3+URZ+0xa0], R0 ;  /* 0x0000a000030085a7 */ /* 0x000ea400080010ff */
[----:B--2---:R-:W-:Y:S05]  /*9910*/  @!P0 BRA `(.L_x_39) ;  /* 0xfffffffc00f08947 */ /* 0x004fea000383ffff */
[----:B------:R-:W-:Y:S05]  /*9920*/  BRA `(.L_x_136) ;  /* 0xffffff88002c7947 */ /* 0x000fea000383ffff */
.L_x_43:
[----:B-1----:R-:W-:-:S07]  /*9930*/  MOV R0, UR4 ;  /* 0x0000000400007c02 */ /* 0x002fce0008000f00 */
.L_x_137:
[----:B-1----:R1:W2:Y:S02]  /*9940*/  SYNCS.PHASECHK.TRANS64.TRYWAIT P0, [R0+URZ], R3 ;  /* 0x00000003000075a7 */ /* 0x0022a400080011ff */
[----:B--2---:R-:W-:Y:S05]  /*9950*/  @!P0 NANOSLEEP.SYNCS 0x989680 ;  /* 0x009896800000895d */ /* 0x004fea0003900000 */
[----:B------:R-:W2:Y:S02]  /*9960*/  @!P0 SYNCS.PHASECHK.TRANS64 P0, [R0+URZ], R3 ;  /* 0x00000003000085a7 */ /* 0x000ea400080010ff */
[----:B--2---:R-:W-:Y:S05]  /*9970*/  @!P0 BRA `(.L_x_137) ;  /* 0xfffffffc00f08947 */ /* 0x004fea000383ffff */
[----:B------:R-:W-:Y:S05]  /*9980*/  BRA `(.L_x_138) ;  /* 0xffffff8c00d47947 */ /* 0x000fea000383ffff */
.L_x_44:
[----:B------:R-:W-:-:S07]  /*9990*/  MOV R0, UR5 ;  /* 0x0000000500007c02 */ /* 0x000fce0008000f00 */
.L_x_139:
[----:B-1----:R1:W2:Y:S02]  /*99a0*/  SYNCS.PHASECHK.TRANS64.TRYWAIT P0, [R0+URZ], R3 ;  /* 0x00000003000075a7 */ /* 0x0022a400080011ff */
[----:B--2---:R-:W-:Y:S05]  /*99b0*/  @!P0 NANOSLEEP.SYNCS 0x989680 ;  /* 0x009896800000895d */ /* 0x004fea0003900000 */
[----:B------:R-:W2:Y:S02]  /*99c0*/  @!P0 SYNCS.PHASECHK.TRANS64 P0, [R0+URZ], R3 ;  /* 0x00000003000085a7 */ /* 0x000ea400080010ff */
[----:B--2---:R-:W-:Y:S05]  /*99d0*/  @!P0 BRA `(.L_x_139) ;  /* 0xfffffffc00f08947 */ /* 0x004fea000383ffff */
[----:B------:R-:W-:Y:S05]  /*99e0*/  BRA `(.L_x_140) ;  /* 0xffffff8c00e07947 */ /* 0x000fea000383ffff */
.L_x_45:
[----:B------:R-:W-:-:S07]  /*99f0*/  MOV R0, UR5 ;  /* 0x0000000500007c02 */ /* 0x000fce0008000f00 */
.L_x_141:
[----:B-1----:R1:W2:Y:S02]  /*9a00*/  SYNCS.PHASECHK.TRANS64.TRYWAIT P0, [R0+URZ], R3 ;  /* 0x00000003000075a7 */ /* 0x0022a400080011ff */
[----:B--2---:R-:W-:Y:S05]  /*9a10*/  @!P0 NANOSLEEP.SYNCS 0x989680 ;  /* 0x009896800000895d */ /* 0x004fea0003900000 */
[----:B------:R-:W2:Y:S02]  /*9a20*/  @!P0 SYNCS.PHASECHK.TRANS64 P0, [R0+URZ], R3 ;  /* 0x00000003000085a7 */ /* 0x000ea400080010ff */
[----:B--2---:R-:W-:Y:S05]  /*9a30*/  @!P0 BRA `(.L_x_141) ;  /* 0xfffffffc00f08947 */ /* 0x004fea000383ffff */
[----:B------:R-:W-:Y:S05]  /*9a40*/  BRA `(.L_x_142) ;  /* 0xffffff8c00ec7947 */ /* 0x000fea000383ffff */
.L_x_46:
[----:B------:R-:W-:-:S07]  /*9a50*/  MOV R0, UR5 ;  /* 0x0000000500007c02 */ /* 0x000fce0008000f00 */
.L_x_143:
[----:B-1----:R1:W2:Y:S02]  /*9a60*/  SYNCS.PHASECHK.TRANS64.TRYWAIT P0, [R0+URZ], R3 ;  /* 0x00000003000075a7 */ /* 0x0022a400080011ff */
[----:B--2---:R-:W-:Y:S05]  /*9a70*/  @!P0 NANOSLEEP.SYNCS 0x989680 ;  /* 0x009896800000895d */ /* 0x004fea0003900000 */
[----:B------:R-:W2:Y:S02]  /*9a80*/  @!P0 SYNCS.PHASECHK.TRANS64 P0, [R0+URZ], R3 ;  /* 0x00000003000085a7 */ /* 0x000ea400080010ff */
[----:B--2---:R-:W-:Y:S05]  /*9a90*/  @!P0 BRA `(.L_x_143) ;  /* 0xfffffffc00f08947 */ /* 0x004fea000383ffff */
[----:B------:R-:W-:Y:S05]  /*9aa0*/  BRA `(.L_x_144) ;  /* 0xffffff8c00f87947 */ /* 0x000fea000383ffff */
.L_x_49:
[----:B--2---:R2:W3:Y:S02]  /*9ab0*/  SYNCS.PHASECHK.TRANS64.TRYWAIT P0, [R2+URZ+0x100], R5 ;  /* 0x00010005020075a7 */ /* 0x0044e400080011ff */
[----:B---3--:R-:W-:Y:S05]  /*9ac0*/  @!P0 NANOSLEEP.SYNCS 0x989680 ;  /* 0x009896800000895d */ /* 0x008fea0003900000 */
[----:B------:R-:W3:Y:S02]  /*9ad0*/  @!P0 SYNCS.PHASECHK.TRANS64 P0, [R2+URZ+0x100], R5 ;  /* 0x00010005020085a7 */ /* 0x000ee400080010ff */
[----:B---3--:R-:W-:Y:S05]  /*9ae0*/  @!P0 BRA `(.L_x_49) ;  /* 0xfffffffc00f08947 */ /* 0x008fea000383ffff */
[----:B------:R-:W-:Y:S05]  /*9af0*/  BRA `(.L_x_145) ;  /* 0xffffff90005c7947 */ /* 0x000fea000383ffff */
.L_x_50:
[----:B------:R-:W-:-:S07]  /*9b00*/  MOV R2, UR4 ;  /* 0x0000000400027c02 */ /* 0x000fce0008000f00 */
.L_x_146:
[----:B--2---:R2:W3:Y:S02]  /*9b10*/  SYNCS.PHASECHK.TRANS64.TRYWAIT P0, [R2+URZ+0xb0], R5 ;  /* 0x0000b005020075a7 */ /* 0x0044e400080011ff */
[----:B---3--:R-:W-:Y:S05]  /*9b20*/  @!P0 NANOSLEEP.SYNCS 0x989680 ;  /* 0x009896800000895d */ /* 0x008fea0003900000 */
[----:B------:R-:W3:Y:S02]  /*9b30*/  @!P0 SYNCS.PHASECHK.TRANS64 P0, [R2+URZ+0xb0], R5 ;  /* 0x0000b005020085a7 */ /* 0x000ee400080010ff */
[----:B---3--:R-:W-:Y:S05]  /*9b40*/  @!P0 BRA `(.L_x_146) ;  /* 0xfffffffc00f08947 */ /* 0x008fea000383ffff */
[----:B------:R-:W-:Y:S05]  /*9b50*/  BRA `(.L_x_147) ;  /* 0xffffff90006c7947 */ /* 0x000fea000383ffff */
.L_x_51:
[----:B--2---:R2:W3:Y:S02]  /*9b60*/  SYNCS.PHASECHK.TRANS64.TRYWAIT P1, [R2+URZ+0xa0], R5 ;  /* 0x0000a005020075a7 */ /* 0x0044e400080211ff */
[----:B---3--:R-:W-:Y:S05]  /*9b70*/  @!P1 NANOSLEEP.SYNCS 0x989680 ;  /* 0x009896800000995d */ /* 0x008fea0003900000 */
[----:B------:R-:W3:Y:S02]  /*9b80*/  @!P1 SYNCS.PHASECHK.TRANS64 P1, [R2+URZ+0xa0], R5 ;  /* 0x0000a005020095a7 */ /* 0x000ee400080210ff */
[----:B---3--:R-:W-:Y:S05]  /*9b90*/  @!P1 BRA `(.L_x_51) ;  /* 0xfffffffc00f09947 */ /* 0x008fea000383ffff */
[----:B------:R-:W-:Y:S05]  /*9ba0*/  BRA `(.L_x_148) ;  /* 0xffffff90009c7947 */ /* 0x000fea000383ffff */
.L_x_54:
[----:B------:R-:W-:-:S07]  /*9bb0*/  MOV R0, UR4 ;  /* 0x0000000400007c02 */ /* 0x000fce0008000f00 */
.L_x_149:
[----:B--2---:R2:W3:Y:S02]  /*9bc0*/  SYNCS.PHASECHK.TRANS64.TRYWAIT P0, [R0+URZ+0xb0], R3 ;  /* 0x0000b003000075a7 */ /* 0x0044e400080011ff */
[----:B---3--:R-:W-:Y:S05]  /*9bd0*/  @!P0 NANOSLEEP.SYNCS 0x989680 ;  /* 0x009896800000895d */ /* 0x008fea0003900000 */
[----:B------:R-:W3:Y:S02]  /*9be0*/  @!P0 SYNCS.PHASECHK.TRANS64 P0, [R0+URZ+0xb0], R3 ;  /* 0x0000b003000085a7 */ /* 0x000ee400080010ff */
[----:B---3--:R-:W-:Y:S05]  /*9bf0*/  @!P0 BRA `(.L_x_149) ;  /* 0xfffffffc00f08947 */ /* 0x008fea000383ffff */
[----:B------:R-:W-:Y:S05]  /*9c00*/  BRA `(.L_x_53) ;  /* 0xffffff9000f07947 */ /* 0x000fea000383ffff */
.L_x_61:
[----:B-1----:R1:W2:Y:S02]  /*9c10*/  SYNCS.PHASECHK.TRANS64.TRYWAIT P1, [R0+URZ+0xa0], R5 ;  /* 0x0000a005000075a7 */ /* 0x0022a400080211ff */
[----:B--2---:R-:W-:Y:S05]  /*9c20*/  @!P1 NANOSLEEP.SYNCS 0x989680 ;  /* 0x009896800000995d */ /* 0x004fea0003900000 */
[----:B------:R-:W2:Y:S02]  /*9c30*/  @!P1 SYNCS.PHASECHK.TRANS64 P1, [R0+URZ+0xa0], R5 ;  /* 0x0000a005000095a7 */ /* 0x000ea400080210ff */
[----:B--2---:R-:W-:Y:S05]  /*9c40*/  @!P1 BRA `(.L_x_61) ;  /* 0xfffffffc00f09947 */ /* 0x004fea000383ffff */
[----:B------:R-:W-:Y:S05]  /*9c50*/  BRA `(.L_x_150) ;  /* 0xffffff9800507947 */ /* 0x000fea000383ffff */
.L_x_62:
[----:B------:R-:W-:-:S07]  /*9c60*/  MOV R3, UR19 ;  /* 0x0000001300037c02 */ /* 0x000fce0008000f00 */
.L_x_151:
[----:B-1----:R1:W2:Y:S02]  /*9c70*/  SYNCS.PHASECHK.TRANS64.TRYWAIT P0, [R3+URZ+0xe0], R0 ;  /* 0x0000e000030075a7 */ /* 0x0022a400080011ff */
[----:B--2---:R-:W-:Y:S05]  /*9c80*/  @!P0 NANOSLEEP.SYNCS 0x989680 ;  /* 0x009896800000895d */ /* 0x004fea0003900000 */
[----:B------:R-:W2:Y:S02]  /*9c90*/  @!P0 SYNCS.PHASECHK.TRANS64 P0, [R3+URZ+0xe0], R0 ;  /* 0x0000e000030085a7 */ /* 0x000ea400080010ff */
[----:B--2---:R-:W-:Y:S05]  /*9ca0*/  @!P0 BRA `(.L_x_151) ;  /* 0xfffffffc00f08947 */ /* 0x004fea000383ffff */
[----:B------:R-:W-:Y:S05]  /*9cb0*/  BRA `(.L_x_152) ;  /* 0xffffff9800847947 */ /* 0x000fea000383ffff */
.L_x_65:
[----:B------:R-:W-:Y:S07]  /*9cc0*/  MOV R0, UR6 ;  /* 0x0000000600007c02 */ /* 0x000fee0008000f00 */
.L_x_153:
[----:B-1----:R1:W2:Y:S02]  /*9cd0*/  SYNCS.PHASECHK.TRANS64.TRYWAIT P0, [R0+URZ], R3 ;  /* 0x00000003000075a7 */ /* 0x0022a400080011ff */
[----:B--2---:R-:W-:Y:S05]  /*9ce0*/  @!P0 NANOSLEEP.SYNCS 0x989680 ;  /* 0x009896800000895d */ /* 0x004fea0003900000 */
[----:B------:R-:W2:Y:S02]  /*9cf0*/  @!P0 SYNCS.PHASECHK.TRANS64 P0, [R0+URZ], R3 ;  /* 0x00000003000085a7 */ /* 0x000ea400080010ff */
[----:B--2---:R-:W-:Y:S05]  /*9d00*/  @!P0 BRA `(.L_x_153) ;  /* 0xfffffffc00f08947 */ /* 0x004fea000383ffff */
[----:B------:R-:W-:Y:S05]  /*9d10*/  BRA `(.L_x_64) ;  /* 0xffffff9800bc7947 */ /* 0x000fea000383ffff */
.L_x_68:
[----:B------:R-:W-:-:S07]  /*9d20*/  MOV R0, UR4 ;  /* 0x0000000400007c02 */ /* 0x000fce0008000f00 */
.L_x_154:
[----:B--2---:R2:W4:Y:S02]  /*9d30*/  SYNCS.PHASECHK.TRANS64.TRYWAIT P0, [R0+URZ], R3 ;  /* 0x00000003000075a7 */ /* 0x00452400080011ff */
[----:B----4-:R-:W-:Y:S05]  /*9d40*/  @!P0 NANOSLEEP.SYNCS 0x989680 ;  /* 0x009896800000895d */ /* 0x010fea0003900000 */
[----:B------:R-:W4:Y:S02]  /*9d50*/  @!P0 SYNCS.PHASECHK.TRANS64 P0, [R0+URZ], R3 ;  /* 0x00000003000085a7 */ /* 0x000f2400080010ff */
[----:B----4-:R-:W-:Y:S05]  /*9d60*/  @!P0 BRA `(.L_x_154) ;  /* 0xfffffffc00f08947 */ /* 0x010fea000383ffff */
[----:B------:R-:W-:Y:S05]  /*9d70*/  BRA `(.L_x_155) ;  /* 0xffffff9c005c7947 */ /* 0x000fea000383ffff */
.L_x_69:
[----:B------:R-:W-:-:S07]  /*9d80*/  MOV R0, UR5 ;  /* 0x0000000500007c02 */ /* 0x000fce0008000f00 */
.L_x_156:
[----:B-1----:R1:W2:Y:S02]  /*9d90*/  SYNCS.PHASECHK.TRANS64.TRYWAIT P0, [R0+URZ], R3 ;  /* 0x00000003000075a7 */ /* 0x0022a400080011ff */
[----:B--2---:R-:W-:Y:S05]  /*9da0*/  @!P0 NANOSLEEP.SYNCS 0x989680 ;  /* 0x009896800000895d */ /* 0x004fea0003900000 */
[----:B------:R-:W2:Y:S02]  /*9db0*/  @!P0 SYNCS.PHASECHK.TRANS64 P0, [R0+URZ], R3 ;  /* 0x00000003000085a7 */ /* 0x000ea400080010ff */
[----:B--2---:R-:W-:Y:S05]  /*9dc0*/  @!P0 BRA `(.L_x_156) ;  /* 0xfffffffc00f08947 */ /* 0x004fea000383ffff */
[----:B------:R-:W-:Y:S05]  /*9dd0*/  BRA `(.L_x_157) ;  /* 0xffffff9c00687947 */ /* 0x000fea000383ffff */
.L_x_70:
[----:B------:R-:W-:-:S07]  /*9de0*/  MOV R0, UR5 ;  /* 0x0000000500007c02 */ /* 0x000fce0008000f00 */
.L_x_158:
[----:B-1----:R1:W2:Y:S02]  /*9df0*/  SYNCS.PHASECHK.TRANS64.TRYWAIT P0, [R0+URZ], R3 ;  /* 0x00000003000075a7 */ /* 0x0022a400080011ff */
[----:B--2---:R-:W-:Y:S05]  /*9e00*/  @!P0 NANOSLEEP.SYNCS 0x989680 ;  /* 0x009896800000895d */ /* 0x004fea0003900000 */
[----:B------:R-:W2:Y:S02]  /*9e10*/  @!P0 SYNCS.PHASECHK.TRANS64 P0, [R0+URZ], R3 ;  /* 0x00000003000085a7 */ /* 0x000ea400080010ff */
[----:B--2---:R-:W-:Y:S05]  /*9e20*/  @!P0 BRA `(.L_x_158) ;  /* 0xfffffffc00f08947 */ /* 0x004fea000383ffff */
[----:B------:R-:W-:Y:S05]  /*9e30*/  BRA `(.L_x_159) ;  /* 0xffffff9c00747947 */ /* 0x000fea000383ffff */
.L_x_71:
[----:B------:R-:W-:-:S07]  /*9e40*/  MOV R0, UR4 ;  /* 0x0000000400007c02 */ /* 0x000fce0008000f00 */
.L_x_160:
[----:B-1----:R1:W2:Y:S02]  /*9e50*/  SYNCS.PHASECHK.TRANS64.TRYWAIT P0, [R0+URZ], R3 ;  /* 0x00000003000075a7 */ /* 0x0022a400080011ff */
[----:B--2---:R-:W-:Y:S05]  /*9e60*/  @!P0 NANOSLEEP.SYNCS 0x989680 ;  /* 0x009896800000895d */ /* 0x004fea0003900000 */
[----:B------:R-:W2:Y:S02]  /*9e70*/  @!P0 SYNCS.PHASECHK.TRANS64 P0, [R0+URZ], R3 ;  /* 0x00000003000085a7 */ /* 0x000ea400080010ff */
[----:B--2---:R-:W-:Y:S05]  /*9e80*/  @!P0 BRA `(.L_x_160) ;  /* 0xfffffffc00f08947 */ /* 0x004fea000383ffff */
[----:B------:R-:W-:Y:S05]  /*9e90*/  BRA `(.L_x_161) ;  /* 0xffffff9c00807947 */ /* 0x000fea000383ffff */
.L_x_76:
[----:B--2---:R2:W3:Y:S02]  /*9ea0*/  SYNCS.PHASECHK.TRANS64.TRYWAIT P0, [R12+URZ+0xa0], R9 ;  /* 0x0000a0090c0075a7 */ /* 0x0044e400080011ff */
[----:B---3--:R-:W-:Y:S05]  /*9eb0*/  @!P0 NANOSLEEP.SYNCS 0x989680 ;  /* 0x009896800000895d */ /* 0x008fea0003900000 */
[----:B------:R-:W3:Y:S02]  /*9ec0*/  @!P0 SYNCS.PHASECHK.TRANS64 P0, [R12+URZ+0xa0], R9 ;  /* 0x0000a0090c0085a7 */ /* 0x000ee400080010ff */
[----:B---3--:R-:W-:Y:S05]  /*9ed0*/  @!P0 BRA `(.L_x_76) ;  /* 0xfffffffc00f08947 */ /* 0x008fea000383ffff */
[----:B------:R-:W-:Y:S05]  /*9ee0*/  BRA `(.L_x_162) ;  /* 0xffffffa000b07947 */ /* 0x000fea000383ffff */
.L_x_79:
[----:B------:R-:W-:Y:S07]  /*9ef0*/  MOV R0, UR21 ;  /* 0x0000001500007c02 */ /* 0x000fee0008000f00 */
.L_x_163:
[----:B--2---:R2:W3:Y:S02]  /*9f00*/  SYNCS.PHASECHK.TRANS64.TRYWAIT P2, [R0+URZ+0x98], R11 ;  /* 0x0000980b000075a7 */ /* 0x0044e400080411ff */
[----:B---3--:R-:W-:Y:S05]  /*9f10*/  @!P2 NANOSLEEP.SYNCS 0x989680 ;  /* 0x009896800000a95d */ /* 0x008fea0003900000 */
[----:B------:R-:W3:Y:S02]  /*9f20*/  @!P2 SYNCS.PHASECHK.TRANS64 P2, [R0+URZ+0x98], R11 ;  /* 0x0000980b0000a5a7 */ /* 0x000ee400080410ff */
[----:B---3--:R-:W-:Y:S05]  /*9f30*/  @!P2 BRA `(.L_x_163) ;  /* 0xfffffffc00f0a947 */ /* 0x008fea000383ffff */
[----:B------:R-:W-:Y:S05]  /*9f40*/  BRA `(.L_x_78) ;  /* 0xffffffa800187947 */ /* 0x000fea000383ffff */
.L_x_82:
[----:B--2---:R-:W-:Y:S07]  /*9f50*/  MOV R0, UR21 ;  /* 0x0000001500007c02 */ /* 0x004fee0008000f00 */
.L_x_164:
[----:B--2---:R2:W3:Y:S02]  /*9f60*/  SYNCS.PHASECHK.TRANS64.TRYWAIT P0, [R0+URZ+0x70], R9 ;  /* 0x00007009000075a7 */ /* 0x0044e400080011ff */
[----:B---3--:R-:W-:Y:S05]  /*9f70*/  @!P0 NANOSLEEP.SYNCS 0x989680 ;  /* 0x009896800000895d */ /* 0x008fea0003900000 */
[----:B------:R-:W3:Y:S02]  /*9f80*/  @!P0 SYNCS.PHASECHK.TRANS64 P0, [R0+URZ+0x70], R9 ;  /* 0x00007009000085a7 */ /* 0x000ee400080010ff */
[----:B---3--:R-:W-:Y:S05]  /*9f90*/  @!P0 BRA `(.L_x_164) ;  /* 0xfffffffc00f08947 */ /* 0x008fea000383ffff */
[----:B------:R-:W-:Y:S05]  /*9fa0*/  BRA `(.L_x_165) ;  /* 0xffffffa800747947 */ /* 0x000fea000383ffff */
.L_x_83:
[----:B------:R-:W-:Y:S07]  /*9fb0*/  MOV R0, UR21 ;  /* 0x0000001500007c02 */ /* 0x000fee0008000f00 */
.L_x_166:
[----:B--2---:R2:W3:Y:S02]  /*9fc0*/  SYNCS.PHASECHK.TRANS64.TRYWAIT P0, [R0+URZ+0x78], R9 ;  /* 0x00007809000075a7 */ /* 0x0044e400080011ff */
[----:B---3--:R-:W-:Y:S05]  /*9fd0*/  @!P0 NANOSLEEP.SYNCS 0x989680 ;  /* 0x009896800000895d */ /* 0x008fea0003900000 */
[----:B------:R-:W3:Y:S02]  /*9fe0*/  @!P0 SYNCS.PHASECHK.TRANS64 P0, [R0+URZ+0x78], R9 ;  /* 0x00007809000085a7 */ /* 0x000ee400080010ff */
[----:B---3--:R-:W-:Y:S05]  /*9ff0*/  @!P0 BRA `(.L_x_166) ;  /* 0xfffffffc00f08947 */ /* 0x008fea000383ffff */
[----:B------:R-:W-:Y:S05]  /*a000*/  BRA `(.L_x_167) ;  /* 0xffffffa800ac7947 */ /* 0x000fea000383ffff */
.L_x_84:
[----:B------:R-:W-:Y:S07]  /*a010*/  MOV R0, UR21 ;  /* 0x0000001500007c02 */ /* 0x000fee0008000f00 */
.L_x_168:
[----:B--2---:R2:W3:Y:S02]  /*a020*/  SYNCS.PHASECHK.TRANS64.TRYWAIT P0, [R0+URZ+0x80], R9 ;  /* 0x00008009000075a7 */ /* 0x0044e400080011ff */
[----:B---3--:R-:W-:Y:S05]  /*a030*/  @!P0 NANOSLEEP.SYNCS 0x989680 ;  /* 0x009896800000895d */ /* 0x008fea0003900000 */
[----:B------:R-:W3:Y:S02]  /*a040*/  @!P0 SYNCS.PHASECHK.TRANS64 P0, [R0+URZ+0x80], R9 ;  /* 0x00008009000085a7 */ /* 0x000ee400080010ff */
[----:B---3--:R-:W-:Y:S05]  /*a050*/  @!P0 BRA `(.L_x_168) ;  /* 0xfffffffc00f08947 */ /* 0x008fea000383ffff */
[----:B------:R-:W-:Y:S05]  /*a060*/  BRA `(.L_x_169) ;  /* 0xffffffa800f07947 */ /* 0x000fea000383ffff */
.L_x_85:
[----:B------:R-:W-:Y:S07]  /*a070*/  MOV R0, UR21 ;  /* 0x0000001500007c02 */ /* 0x000fee0008000f00 */
.L_x_170:
[----:B--2---:R2:W3:Y:S02]  /*a080*/  SYNCS.PHASECHK.TRANS64.TRYWAIT P0, [R0+URZ+0x88], R9 ;  /* 0x00008809000075a7 */ /* 0x0044e400080011ff */
[----:B---3--:R-:W-:Y:S05]  /*a090*/  @!P0 NANOSLEEP.SYNCS 0x989680 ;  /* 0x009896800000895d */ /* 0x008fea0003900000 */
[----:B------:R-:W3:Y:S02]  /*a0a0*/  @!P0 SYNCS.PHASECHK.TRANS64 P0, [R0+URZ+0x88], R9 ;  /* 0x00008809000085a7 */ /* 0x000ee400080010ff */
[----:B---3--:R-:W-:Y:S05]  /*a0b0*/  @!P0 BRA `(.L_x_170) ;  /* 0xfffffffc00f08947 */ /* 0x008fea000383ffff */
[----:B------:R-:W-:Y:S05]  /*a0c0*/  BRA `(.L_x_171) ;  /* 0xffffffac00307947 */ /* 0x000fea000383ffff */
.L_x_87:
[----:B------:R-:W-:-:S07]  /*a0d0*/  MOV R0, UR21 ;  /* 0x0000001500007c02 */ /* 0x000fce0008000f00 */
.L_x_172:
[----:B---3--:R3:W4:Y:S02]  /*a0e0*/  SYNCS.PHASECHK.TRANS64.TRYWAIT P0, [R0+URZ+0x70], R3 ;  /* 0x00007003000075a7 */ /* 0x00872400080011ff */
[----:B----4-:R-:W-:Y:S05]  /*a0f0*/  @!P0 NANOSLEEP.SYNCS 0x989680 ;  /* 0x009896800000895d */ /* 0x010fea0003900000 */
[----:B------:R-:W4:Y:S02]  /*a100*/  @!P0 SYNCS.PHASECHK.TRANS64 P0, [R0+URZ+0x70], R3 ;  /* 0x00007003000085a7 */ /* 0x000f2400080010ff */
[----:B----4-:R-:W-:Y:S05]  /*a110*/  @!P0 BRA `(.L_x_172) ;  /* 0xfffffffc00f08947 */ /* 0x010fea000383ffff */
[----:B------:R-:W-:Y:S05]  /*a120*/  BRA `(.L_x_173) ;  /* 0xffffffac00a47947 */ /* 0x000fea000383ffff */
.L_x_88:
[----:B---3--:R-:W-:-:S07]  /*a130*/  MOV R0, UR21 ;  /* 0x0000001500007c02 */ /* 0x008fce0008000f00 */
.L_x_174:
[----:B---3--:R3:W4:Y:S02]  /*a140*/  SYNCS.PHASECHK.TRANS64.TRYWAIT P0, [R0+URZ+0x78], R3 ;  /* 0x00007803000075a7 */ /* 0x00872400080011ff */
[----:B----4-:R-:W-:Y:S05]  /*a150*/  @!P0 NANOSLEEP.SYNCS 0x989680 ;  /* 0x009896800000895d */ /* 0x010fea0003900000 */
[----:B------:R-:W4:Y:S02]  /*a160*/  @!P0 SYNCS.PHASECHK.TRANS64 P0, [R0+URZ+0x78], R3 ;  /* 0x00007803000085a7 */ /* 0x000f2400080010ff */
[----:B----4-:R-:W-:Y:S05]  /*a170*/  @!P0 BRA `(.L_x_174) ;  /* 0xfffffffc00f08947 */ /* 0x010fea000383ffff */
[----:B------:R-:W-:Y:S05]  /*a180*/  BRA `(.L_x_175) ;  /* 0xffffffac00947947 */ /* 0x000fea000383ffff */
.L_x_89:
[----:B---3--:R-:W-:-:S07]  /*a190*/  MOV R0, UR21 ;  /* 0x0000001500007c02 */ /* 0x008fce0008000f00 */
.L_x_176:
[----:B---3--:R3:W4:Y:S02]  /*a1a0*/  SYNCS.PHASECHK.TRANS64.TRYWAIT P0, [R0+URZ+0x80], R3 ;  /* 0x00008003000075a7 */ /* 0x00872400080011ff */
[----:B----4-:R-:W-:Y:S05]  /*a1b0*/  @!P0 NANOSLEEP.SYNCS 0x989680 ;  /* 0x009896800000895d */ /* 0x010fea0003900000 */
[----:B------:R-:W4:Y:S02]  /*a1c0*/  @!P0 SYNCS.PHASECHK.TRANS64 P0, [R0+URZ+0x80], R3 ;  /* 0x00008003000085a7 */ /* 0x000f2400080010ff */
[----:B----4-:R-:W-:Y:S05]  /*a1d0*/  @!P0 BRA `(.L_x_176) ;  /* 0xfffffffc00f08947 */ /* 0x010fea000383ffff */
[----:B------:R-:W-:Y:S05]  /*a1e0*/  BRA `(.L_x_177) ;  /* 0xffffffac00847947 */ /* 0x000fea000383ffff */
.L_x_91:
[----:B-1----:R1:W2:Y:S02]  /*a1f0*/  SYNCS.PHASECHK.TRANS64.TRYWAIT P0, [R3+URZ+0xa0], R0 ;  /* 0x0000a000030075a7 */ /* 0x0022a400080011ff */
[----:B--2---:R-:W-:Y:S05]  /*a200*/  @!P0 NANOSLEEP.SYNCS 0x989680 ;  /* 0x009896800000895d */ /* 0x004fea0003900000 */
[----:B------:R-:W2:Y:S02]  /*a210*/  @!P0 SYNCS.PHASECHK.TRANS64 P0, [R3+URZ+0xa0], R0 ;  /* 0x0000a000030085a7 */ /* 0x000ea400080010ff */
[----:B--2---:R-:W-:Y:S05]  /*a220*/  @!P0 BRA `(.L_x_91) ;  /* 0xfffffffc00f08947 */ /* 0x004fea000383ffff */
[----:B------:R-:W-:Y:S05]  /*a230*/  BRA `(.L_x_178) ;  /* 0xffffffb000547947 */ /* 0x000fea000383ffff */
.L_x_102:
[----:B--2---:R2:W1:Y:S02]  /*a240*/  SYNCS.PHASECHK.TRANS64.TRYWAIT P1, [R2+URZ+0x50], R3 ;  /* 0x00005003020075a7 */ /* 0x00446400080211ff */
[----:B-1----:R-:W-:Y:S05]  /*a250*/  @!P1 NANOSLEEP.SYNCS 0x989680 ;  /* 0x009896800000995d */ /* 0x002fea0003900000 */
[----:B------:R-:W1:Y:S02]  /*a260*/  @!P1 SYNCS.PHASECHK.TRANS64 P1, [R2+URZ+0x50], R3 ;  /* 0x00005003020095a7 */ /* 0x000e6400080210ff */
[----:B-1----:R-:W-:Y:S05]  /*a270*/  @!P1 BRA `(.L_x_102) ;  /* 0xfffffffc00f09947 */ /* 0x002fea000383ffff */
[----:B------:R-:W-:Y:S05]  /*a280*/  BRA `(.L_x_101) ;  /* 0xffffffbc00cc7947 */ /* 0x000fea000383ffff */
.L_x_104:
[----:B--2---:R2:W4:Y:S02]  /*a290*/  SYNCS.PHASECHK.TRANS64.TRYWAIT P0, [R71+URZ+0xc0], R4 ;  /* 0x0000c004470075a7 */ /* 0x00452400080011ff */
[----:B----4-:R-:W-:Y:S05]  /*a2a0*/  @!P0 NANOSLEEP.SYNCS 0x989680 ;  /* 0x009896800000895d */ /* 0x010fea0003900000 */
[----:B------:R-:W4:Y:S02]  /*a2b0*/  @!P0 SYNCS.PHASECHK.TRANS64 P0, [R71+URZ+0xc0], R4 ;  /* 0x0000c004470085a7 */ /* 0x000f2400080010ff */
[----:B----4-:R-:W-:Y:S05]  /*a2c0*/  @!P0 BRA `(.L_x_104) ;  /* 0xfffffffc00f08947 */ /* 0x010fea000383ffff */
[----:B------:R-:W-:Y:S05]  /*a2d0*/  BRA `(.L_x_103) ;  /* 0xffffffc0001c7947 */ /* 0x000fea000383ffff */
.L_x_112:
[----:B---3--:R3:W4:Y:S02]  /*a2e0*/  SYNCS.PHASECHK.TRANS64.TRYWAIT P0, [R112+URZ+0x50], R3 ;  /* 0x00005003700075a7 */ /* 0x00872400080011ff */
[----:B----4-:R-:W-:Y:S05]  /*a2f0*/  @!P0 NANOSLEEP.SYNCS 0x989680 ;  /* 0x009896800000895d */ /* 0x010fea0003900000 */
[----:B------:R-:W4:Y:S02]  /*a300*/  @!P0 SYNCS.PHASECHK.TRANS64 P0, [R112+URZ+0x50], R3 ;  /* 0x00005003700085a7 */ /* 0x000f2400080010ff */
[----:B----4-:R-:W-:Y:S05]  /*a310*/  @!P0 BRA `(.L_x_112) ;  /* 0xfffffffc00f08947 */ /* 0x010fea000383ffff */
[----:B------:R-:W-:Y:S05]  /*a320*/  BRA `(.L_x_111) ;  /* 0xffffffcc00107947 */ /* 0x000fea000383ffff */
.L_x_120:
[----:B---3--:R3:W4:Y:S02]  /*a330*/  SYNCS.PHASECHK.TRANS64.TRYWAIT P0, [R112+URZ+0x50], R5 ;  /* 0x00005005700075a7 */ /* 0x00872400080011ff */
[----:B----4-:R-:W-:Y:S05]  /*a340*/  @!P0 NANOSLEEP.SYNCS 0x989680 ;  /* 0x009896800000895d */ /* 0x010fea0003900000 */
[----:B------:R-:W4:Y:S02]  /*a350*/  @!P0 SYNCS.PHASECHK.TRANS64 P0, [R112+URZ+0x50], R5 ;  /* 0x00005005700085a7 */ /* 0x000f2400080010ff */
[----:B----4-:R-:W-:Y:S05]  /*a360*/  @!P0 BRA `(.L_x_120) ;  /* 0xfffffffc00f08947 */ /* 0x010fea000383ffff */
[----:B------:R-:W-:Y:S05]  /*a370*/  BRA `(.L_x_119) ;  /* 0xffffffd800507947 */ /* 0x000fea000383ffff */
.L_x_128:
[----:B---3--:R3:W4:Y:S02]  /*a380*/  SYNCS.PHASECHK.TRANS64.TRYWAIT P0, [R102+URZ+0x50], R3 ;  /* 0x00005003660075a7 */ /* 0x00872400080011ff */
[----:B----4-:R-:W-:Y:S05]  /*a390*/  @!P0 NANOSLEEP.SYNCS 0x989680 ;  /* 0x009896800000895d */ /* 0x010fea0003900000 */
[----:B------:R-:W4:Y:S02]  /*a3a0*/  @!P0 SYNCS.PHASECHK.TRANS64 P0, [R102+URZ+0x50], R3 ;  /* 0x00005003660085a7 */ /* 0x000f2400080010ff */
[----:B----4-:R-:W-:Y:S05]  /*a3b0*/  @!P0 BRA `(.L_x_128) ;  /* 0xfffffffc00f08947 */ /* 0x010fea000383ffff */
[----:B------:R-:W-:Y:S05]  /*a3c0*/  BRA `(.L_x_127) ;  /* 0xffffffe4009c7947 */ /* 0x000fea000383ffff */
        .weak           $__internal_0_$__cuda_sm10x_tcgen05_guardrail_trap_col_being_dealloced_not_returned_by_alloc
        .type           $__internal_0_$__cuda_sm10x_tcgen05_guardrail_trap_col_being_dealloced_not_returned_by_alloc,@function
        .size           $__internal_0_$__cuda_sm10x_tcgen05_guardrail_trap_col_being_dealloced_not_returned_by_alloc,($__internal_1_$__cuda_sm10x_tcgen05_guardrail_trap_phase_invalid_during_alloc - $__internal_0_$__cuda_sm10x_tcgen05_guardrail_trap_col_being_dealloced_not_returned_by_alloc)
$__internal_0_$__cuda_sm10x_tcgen05_guardrail_trap_col_being_dealloced_not_returned_by_alloc:
[----:B------:R-:W-:Y:S05]  /*a3d0*/  BPT.TRAP 0x1 ;  /* 0x000000040000795c */ /* 0x000fea0000300000 */
[----:B------:R-:W-:-:S04]  /*a3e0*/  HFMA2 R3, -RZ, RZ, 0, 0 ;  /* 0x00000000ff037431 */ /* 0x000fc800000001ff */
[----:B------:R-:W-:Y:S05]  /*a3f0*/  RET.REL.NODEC R2 `(_ZN7cutlass13device_kernelINS_4gemm6kernel13GemmUniversalIN4cute5tupleIJiiiiEEENS1_10collective13CollectiveMmaINS1_35MainloopSm100TmaUmmaWarpSpecializedILi5ELi2ELi4ENS5_IJNS4_1CILi2EEESB_NSA_ILi1EEEEEEEENS5_IJNSA_ILi64EEENSA_ILi256EEENSA_ILi32EEEEEENS_12float_e4m3_tENS5_IJlSC_lEEESJ_SK_NS4_8TiledMMAINS4_8MMA_AtomIJNS4_10MMA_TraitsINS4_19SM100_MMA_F8F6F4_SSEJSJ_SJ_fSF_SG_NS4_17integral_constantINS4_4UMMA5MajorELSR_0EEESS_NSP_INSQ_7ScaleInELST_0EEESU_EEEEEENS4_6LayoutINS5_IJSC_SC_SC_EEENS5_IJNSA_ILi0EEESZ_SZ_EEEEENS5_IJNS4_10UnderscoreES12_S12_EEEEENS4_23SM90_TMA_LOAD_MULTICASTENS4_14ComposedLayoutINS4_7SwizzleILi1ELi4ELi3EEENS4_18smem_ptr_flag_bitsILi8EEENSX_INS5_IJNSA_ILi8EEESH_EEENS5_IJSH_SC_EEEEEEEvNS4_8identityES15_S1F_vS1G_EENS_8epilogue10collective18CollectiveEpilogueINS1I_23Sm100TmaWarpSpecializedILi4ELi2ELi32ELb0ELb0EEEJSI_NS5_IJNSX_ISF_SC_EES1N_EEESJ_SK_SJ_SK_NS1I_6fusion15FusionCallbacksIS1M_NS1P_17LinearCombinationISJ_fSJ_fLNS_15FloatRoundStyleE2EEESI_S1O_JEEENS4_5SM1004TMEM4LOAD26SM100_TMEM_LOAD_16dp32b32xENS4_13SM90_TMA_LOADENS16_INS17_ILi2ELi4ELi3EEES1A_NSX_INS5_IJS1B_SF_EEENS5_IJSF_SC_EEEEEEENS4_39AutoVectorizingCopyWithAssumedAlignmentILi128EEENS4_14SM90_TMA_STOREES24_S26_S26_EEEvvEEEEvNT_6ParamsE) ;  /* 0xffffff5c02007950 */ /* 0x000fea0003c3ffff */
        .weak           $__internal_1_$__cuda_sm10x_tcgen05_guardrail_trap_phase_invalid_during_alloc
        .type           $__internal_1_$__cuda_sm10x_tcgen05_guardrail_trap_phase_invalid_during_alloc,@function
        .size           $__internal_1_$__cuda_sm10x_tcgen05_guardrail_trap_phase_invalid_during_alloc,($__internal_2_$__cuda_sm10x_tcgen05_guardrail_trap_unallocated_columns_being_dealloced - $__internal_1_$__cuda_sm10x_tcgen05_guardrail_trap_phase_invalid_during_alloc)
$__internal_1_$__cuda_sm10x_tcgen05_guardrail_trap_phase_invalid_during_alloc:
[----:B------:R-:W-:Y:S05]  /*a400*/  BPT.TRAP 0x1 ;  /* 0x000000040000795c */ /* 0x000fea0000300000 */
[----:B------:R-:W-:-:S04]  /*a410*/  MOV R5, 0x0 ;  /* 0x0000000000057802 */ /* 0x000fc80000000f00 */
[----:B------:R-:W-:Y:S05]  /*a420*/  RET.REL.NODEC R4 `(_ZN7cutlass13device_kernelINS_4gemm6kernel13GemmUniversalIN4cute5tupleIJiiiiEEENS1_10collective13CollectiveMmaINS1_35MainloopSm100TmaUmmaWarpSpecializedILi5ELi2ELi4ENS5_IJNS4_1CILi2EEESB_NSA_ILi1EEEEEEEENS5_IJNSA_ILi64EEENSA_ILi256EEENSA_ILi32EEEEEENS_12float_e4m3_tENS5_IJlSC_lEEESJ_SK_NS4_8TiledMMAINS4_8MMA_AtomIJNS4_10MMA_TraitsINS4_19SM100_MMA_F8F6F4_SSEJSJ_SJ_fSF_SG_NS4_17integral_constantINS4_4UMMA5MajorELSR_0EEESS_NSP_INSQ_7ScaleInELST_0EEESU_EEEEEENS4_6LayoutINS5_IJSC_SC_SC_EEENS5_IJNSA_ILi0EEESZ_SZ_EEEEENS5_IJNS4_10UnderscoreES12_S12_EEEEENS4_23SM90_TMA_LOAD_MULTICASTENS4_14ComposedLayoutINS4_7SwizzleILi1ELi4ELi3EEENS4_18smem_ptr_flag_bitsILi8EEENSX_INS5_IJNSA_ILi8EEESH_EEENS5_IJSH_SC_EEEEEEEvNS4_8identityES15_S1F_vS1G_EENS_8epilogue10collective18CollectiveEpilogueINS1I_23Sm100TmaWarpSpecializedILi4ELi2ELi32ELb0ELb0EEEJSI_NS5_IJNSX_ISF_SC_EES1N_EEESJ_SK_SJ_SK_NS1I_6fusion15FusionCallbacksIS1M_NS1P_17LinearCombinationISJ_fSJ_fLNS_15FloatRoundStyleE2EEESI_S1O_JEEENS4_5SM1004TMEM4LOAD26SM100_TMEM_LOAD_16dp32b32xENS4_13SM90_TMA_LOADENS16_INS17_ILi2ELi4ELi3EEES1A_NSX_INS5_IJS1B_SF_EEENS5_IJSF_SC_EEEEEEENS4_39AutoVectorizingCopyWithAssumedAlignmentILi128EEENS4_14SM90_TMA_STOREES24_S26_S26_EEEvvEEEEvNT_6ParamsE) ;  /* 0xffffff5804f47950 */ /* 0x000fea0003c3ffff */
        .weak           $__internal_2_$__cuda_sm10x_tcgen05_guardrail_trap_unallocated_columns_being_dealloced
        .type           $__internal_2_$__cuda_sm10x_tcgen05_guardrail_trap_unallocated_columns_being_dealloced,@function
        .size           $__internal_2_$__cuda_sm10x_tcgen05_guardrail_trap_unallocated_columns_being_dealloced,(.L_x_180 - $__internal_2_$__cuda_sm10x_tcgen05_guardrail_trap_unallocated_columns_being_dealloced)
$__internal_2_$__cuda_sm10x_tcgen05_guardrail_trap_unallocated_columns_being_dealloced:
[----:B------:R-:W-:Y:S05]  /*a430*/  BPT.TRAP 0x1 ;  /* 0x000000040000795c */ /* 0x000fea0000300000 */
[----:B------:R-:W-:-:S04]  /*a440*/  HFMA2 R3, -RZ, RZ, 0, 0 ;  /* 0x00000000ff037431 */ /* 0x000fc800000001ff */
[----:B------:R-:W-:Y:S05]  /*a450*/  RET.REL.NODEC R2 `(_ZN7cutlass13device_kernelINS_4gemm6kernel13GemmUniversalIN4cute5tupleIJiiiiEEENS1_10collective13CollectiveMmaINS1_35MainloopSm100TmaUmmaWarpSpecializedILi5ELi2ELi4ENS5_IJNS4_1CILi2EEESB_NSA_ILi1EEEEEEEENS5_IJNSA_ILi64EEENSA_ILi256EEENSA_ILi32EEEEEENS_12float_e4m3_tENS5_IJlSC_lEEESJ_SK_NS4_8TiledMMAINS4_8MMA_AtomIJNS4_10MMA_TraitsINS4_19SM100_MMA_F8F6F4_SSEJSJ_SJ_fSF_SG_NS4_17integral_constantINS4_4UMMA5MajorELSR_0EEESS_NSP_INSQ_7ScaleInELST_0EEESU_EEEEEENS4_6LayoutINS5_IJSC_SC_SC_EEENS5_IJNSA_ILi0EEESZ_SZ_EEEEENS5_IJNS4_10UnderscoreES12_S12_EEEEENS4_23SM90_TMA_LOAD_MULTICASTENS4_14ComposedLayoutINS4_7SwizzleILi1ELi4ELi3EEENS4_18smem_ptr_flag_bitsILi8EEENSX_INS5_IJNSA_ILi8EEESH_EEENS5_IJSH_SC_EEEEEEEvNS4_8identityES15_S1F_vS1G_EENS_8epilogue10collective18CollectiveEpilogueINS1I_23Sm100TmaWarpSpecializedILi4ELi2ELi32ELb0ELb0EEEJSI_NS5_IJNSX_ISF_SC_EES1N_EEESJ_SK_SJ_SK_NS1I_6fusion15FusionCallbacksIS1M_NS1P_17LinearCombinationISJ_fSJ_fLNS_15FloatRoundStyleE2EEESI_S1O_JEEENS4_5SM1004TMEM4LOAD26SM100_TMEM_LOAD_16dp32b32xENS4_13SM90_TMA_LOADENS16_INS17_ILi2ELi4ELi3EEES1A_NSX_INS5_IJS1B_SF_EEENS5_IJSF_SC_EEEEEEENS4_39AutoVectorizingCopyWithAssumedAlignmentILi128EEENS4_14SM90_TMA_STOREES24_S26_S26_EEEvvEEEEvNT_6ParamsE) ;  /* 0xffffff5802e87950 */ /* 0x000fea0003c3ffff */
.L_x_179:
[----:B------:R-:W-:-:S00]  /*a460*/  BRA `(.L_x_179) ;  /* 0xfffffffc00fc7947 */ /* 0x000fc0000383ffff */
[----:B------:R-:W-:-:S00]  /*a470*/  NOP ;  /* 0x0000000000007918 */ /* 0x000fc00000000000 */
        /* <DEDUP_REMOVED lines=8> */
.L_x_180:


//--------------------- .nv.global.init           --------------------------
	.section	.nv.global.init,"aw",@progbits
.nv.global.init:
	.type		$str$27,@object
	.size		$str$27,($str$28 - $str$27)
$str$27:
        /*0000*/ 	.byte	0x28, 0x61, 0x64, 0x64, 0x72, 0x65, 0x73, 0x73, 0x20, 0x26, 0x20, 0x6d, 0x61, 0x73, 0x6b, 0x29
        /*0010*/ 	.byte	0x20, 0x3d, 0x3d, 0x20, 0x30, 0x00
	.type		$str$28,@object
	.size		$str$28,($str$26 - $str$28)
$str$28:
        /*0016*/ 	.byte	0x2f, 0x74, 0x6d, 0x70, 0x2f, 0x63, 0x75, 0x74, 0x6c, 0x61, 0x73, 0x73, 0x5f, 0x73, 0x77, 0x65
        /*0026*/ 	.byte	0x65, 0x70, 0x5f, 0x73, 0x72, 0x63, 0x2f, 0x69, 0x6e, 0x63, 0x6c, 0x75, 0x64, 0x65, 0x2f, 0x63
        /*0036*/ 	.byte	0x75, 0x74, 0x65, 0x2f, 0x70, 0x6f, 0x69, 0x6e, 0x74, 0x65, 0x72, 0x5f, 0x66, 0x6c, 0x61, 0x67
        /*0046*/ 	.byte	0x67, 0x65, 0x64, 0x2e, 0x68, 0x70, 0x70, 0x00
	.type		$str$26,@object
	.size		$str$26,($str$25 - $str$26)
$str$26:
        /*004e*/ 	.byte	0x2f, 0x74, 0x6d, 0x70, 0x2f, 0x63, 0x75, 0x74, 0x6c, 0x61, 0x73, 0x73, 0x5f, 0x73, 0x77, 0x65
        /*005e*/ 	.byte	0x65, 0x70, 0x5f, 0x73, 0x72, 0x63, 0x2f, 0x69, 0x6e, 0x63, 0x6c, 0x75, 0x64, 0x65, 0x2f, 0x63
        /*006e*/ 	.byte	0x75, 0x74, 0x65, 0x2f, 0x61, 0x74, 0x6f, 0x6d, 0x2f, 0x63, 0x6f, 0x70, 0x79, 0x5f, 0x74, 0x72
        /*007e*/ 	.byte	0x61, 0x69, 0x74, 0x73, 0x5f, 0x73, 0x6d, 0x31, 0x30, 0x30, 0x2e, 0x68, 0x70, 0x70, 0x00
	.type		$str$25,@object
	.size		$str$25,(__unnamed_1 - $str$25)
$str$25:
        /*008d*/ 	.byte	0x28, 0x28, 0x75, 0x69, 0x6e, 0x74, 0x33, 0x32, 0x5f, 0x74, 0x28, 0x74, 0x68, 0x72, 0x65, 0x61
        /*009d*/ 	.byte	0x64, 0x49, 0x64, 0x78, 0x2e, 0x78, 0x29, 0x20, 0x2f, 0x20, 0x33, 0x32, 0x29, 0x20, 0x25, 0x20
        /*00ad*/ 	.byte	0x34, 0x29, 0x20, 0x3d, 0x3d, 0x20, 0x28, 0x28, 0x28, 0x74, 0x6d, 0x65, 0x6d, 0x5f, 0x61, 0x64
        /*00bd*/ 	.byte	0x64, 0x72, 0x20, 0x3e, 0x3e, 0x20, 0x31, 0x36, 0x29, 0x20, 0x2f, 0x20, 0x33, 0x32, 0x29, 0x20
        /*00cd*/ 	.byte	0x25, 0x20, 0x34, 0x29, 0x00
	.type		__unnamed_1,@object
	.size		__unnamed_1,(__unnamed_2 - __unnamed_1)
__unnamed_1:
        /*00d2*/ 	.byte	0x61, 0x75, 0x74, 0x6f, 0x20, 0x63, 0x75, 0x74, 0x65, 0x3a, 0x3a, 0x61, 0x73, 0x5f, 0x70, 0x6f
        /* <DEDUP_REMOVED lines=24> */
        /*0262*/ 	.byte	0x3c, 0x34, 0x30, 0x39, 0x36, 0x3e, 0x3e, 0x3e, 0x3e, 0x5d, 0x00
	.type		__unnamed_2,@object
	.size		__unnamed_2,(__unnamed_3 - __unnamed_2)
__unnamed_2:
        /* <DEDUP_REMOVED lines=26> */
	.type		__unnamed_3,@object
	.size		__unnamed_3,(.L_3 - __unnamed_3)
__unnamed_3:
        /* <DEDUP_REMOVED lines=40> */
        /*0688*/ 	.byte	0x74, 0x65, 0x3a, 0x3a, 0x43, 0x3c, 0x30, 0x3e, 0x3e, 0x3e, 0x3e, 0x5d, 0x00
.L_3:


//--------------------- .nv.shared._ZN7cutlass13device_kernelINS_4gemm6kernel13GemmUniversalIN4cute5tupleIJiiiiEEENS1_10collective13CollectiveMmaINS1_35MainloopSm100TmaUmmaWarpSpecializedILi5ELi2ELi4ENS5_IJNS4_1CILi2EEESB_NSA_ILi1EEEEEEEENS5_IJNSA_ILi64EEENSA_ILi256EEENSA_ILi32EEEEEENS_12float_e4m3_tENS5_IJlSC_lEEESJ_SK_NS4_8TiledMMAINS4_8MMA_AtomIJNS4_10MMA_TraitsINS4_19SM100_MMA_F8F6F4_SSEJSJ_SJ_fSF_SG_NS4_17integral_constantINS4_4UMMA5MajorELSR_0EEESS_NSP_INSQ_7ScaleInELST_0EEESU_EEEEEENS4_6LayoutINS5_IJSC_SC_SC_EEENS5_IJNSA_ILi0EEESZ_SZ_EEEEENS5_IJNS4_10UnderscoreES12_S12_EEEEENS4_23SM90_TMA_LOAD_MULTICASTENS4_14ComposedLayoutINS4_7SwizzleILi1ELi4ELi3EEENS4_18smem_ptr_flag_bitsILi8EEENSX_INS5_IJNSA_ILi8EEESH_EEENS5_IJSH_SC_EEEEEEEvNS4_8identityES15_S1F_vS1G_EENS_8epilogue10collective18CollectiveEpilogueINS1I_23Sm100TmaWarpSpecializedILi4ELi2ELi32ELb0ELb0EEEJSI_NS5_IJNSX_ISF_SC_EES1N_EEESJ_SK_SJ_SK_NS1I_6fusion15FusionCallbacksIS1M_NS1P_17LinearCombinationISJ_fSJ_fLNS_15FloatRoundStyleE2EEESI_S1O_JEEENS4_5SM1004TMEM4LOAD26SM100_TMEM_LOAD_16dp32b32xENS4_13SM90_TMA_LOADENS16_INS17_ILi2ELi4ELi3EEES1A_NSX_INS5_IJS1B_SF_EEENS5_IJSF_SC_EEEEEEENS4_39AutoVectorizingCopyWithAssumedAlignmentILi128EEENS4_14SM90_TMA_STOREES24_S26_S26_EEEvvEEEEvNT_6ParamsE --------------------------
	.section	.nv.shared._ZN7cutlass13device_kernelINS_4gemm6kernel13GemmUniversalIN4cute5tupleIJiiiiEEENS1_10collective13CollectiveMmaINS1_35MainloopSm100TmaUmmaWarpSpecializedILi5ELi2ELi4ENS5_IJNS4_1CILi2EEESB_NSA_ILi1EEEEEEEENS5_IJNSA_ILi64EEENSA_ILi256EEENSA_ILi32EEEEEENS_12float_e4m3_tENS5_IJlSC_lEEESJ_SK_NS4_8TiledMMAINS4_8MMA_AtomIJNS4_10MMA_TraitsINS4_19SM100_MMA_F8F6F4_SSEJSJ_SJ_fSF_SG_NS4_17integral_constantINS4_4UMMA5MajorELSR_0EEESS_NSP_INSQ_7ScaleInELST_0EEESU_EEEEEENS4_6LayoutINS5_IJSC_SC_SC_EEENS5_IJNSA_ILi0EEESZ_SZ_EEEEENS5_IJNS4_10UnderscoreES12_S12_EEEEENS4_23SM90_TMA_LOAD_MULTICASTENS4_14ComposedLayoutINS4_7SwizzleILi1ELi4ELi3EEENS4_18smem_ptr_flag_bitsILi8EEENSX_INS5_IJNSA_ILi8EEESH_EEENS5_IJSH_SC_EEEEEEEvNS4_8identityES15_S1F_vS1G_EENS_8epilogue10collective18CollectiveEpilogueINS1I_23Sm100TmaWarpSpecializedILi4ELi2ELi32ELb0ELb0EEEJSI_NS5_IJNSX_ISF_SC_EES1N_EEESJ_SK_SJ_SK_NS1I_6fusion15FusionCallbacksIS1M_NS1P_17LinearCombinationISJ_fSJ_fLNS_15FloatRoundStyleE2EEESI_S1O_JEEENS4_5SM1004TMEM4LOAD26SM100_TMEM_LOAD_16dp32b32xENS4_13SM90_TMA_LOADENS16_INS17_ILi2ELi4ELi3EEES1A_NSX_INS5_IJS1B_SF_EEENS5_IJSF_SC_EEEEEEENS4_39AutoVectorizingCopyWithAssumedAlignmentILi128EEENS4_14SM90_TMA_STOREES24_S26_S26_EEEvvEEEEvNT_6ParamsE,"aw",@nobits
	.sectionflags	@""
	.align	16
	.zero		1024


//--------------------- .nv.shared.reserved.0     --------------------------
	.section	.nv.shared.reserved.0,"aw",@nobits
	.weak		__nv_reservedSMEM_offset_0_alias
	.size		__nv_reservedSMEM_offset_0_alias, 0, 64
	.other		__nv_reservedSMEM_offset_0_alias,@"STO_CUDA_RESERVED_SHARED STV_DEFAULT"
__nv_reservedSMEM_offset_0_alias:
	.zero		0
.nv.shared.reserved.0:
	.zero		64
	.weak		__nv_reservedSMEM_tcgen05_partition
	.type		__nv_reservedSMEM_tcgen05_partition,@object
	.size		__nv_reservedSMEM_tcgen05_partition,(.L_0 - __nv_reservedSMEM_tcgen05_partition)
__nv_reservedSMEM_tcgen05_partition:
	.zero		32
.L_0:


//--------------------- .nv.global                --------------------------
	.section	.nv.global,"aw",@nobits
.nv.global:
	.type		_ZN39_INTERNAL_3189663f_4_k_cu_b131c16e_90484cute1_E,@object
	.size		_ZN39_INTERNAL_3189663f_4_k_cu_b131c16e_90484cute1_E,(_ZN39_INTERNAL_3189663f_4_k_cu_b131c16e_90484cuda3std3__45__cpo6cbeginE - _ZN39_INTERNAL_3189663f_4_k_cu_b131c16e_90484cute1_E)
_ZN39_INTERNAL_3189663f_4_k_cu_b131c16e_90484cute1_E:
	.zero		1
	.type		_ZN39_INTERNAL_3189663f_4_k_cu_b131c16e_90484cuda3std3__45__cpo6cbeginE,@object
	.size		_ZN39_INTERNAL_3189663f_4_k_cu_b131c16e_90484cuda3std3__45__cpo6cbeginE,(_ZN39_INTERNAL_3189663f_4_k_cu_b131c16e_90484cuda3std3__48in_placeE - _ZN39_INTERNAL_3189663f_4_k_cu_b131c16e_90484cuda3std3__45__cpo6cbeginE)
_ZN39_INTERNAL_3189663f_4_k_cu_b131c16e_90484cuda3std3__45__cpo6cbeginE:
	.zero		1
	.type		_ZN39_INTERNAL_3189663f_4_k_cu_b131c16e_90484cuda3std3__48in_placeE,@object
	.size		_ZN39_INTERNAL_3189663f_4_k_cu_b131c16e_90484cuda3std3__48in_placeE,(_ZN39_INTERNAL_3189663f_4_k_cu_b131c16e_90484cuda3std6ranges3__45__cpo9iter_moveE - _ZN39_INTERNAL_3189663f_4_k_cu_b131c16e_90484cuda3std3__48in_placeE)
_ZN39_INTERNAL_3189663f_4_k_cu_b131c16e_90484cuda3std3__48in_placeE:
	.zero		1
	.type		_ZN39_INTERNAL_3189663f_4_k_cu_b131c16e_90484cuda3std6ranges3__45__cpo9iter_moveE,@object
	.size		_ZN39_INTERNAL_3189663f_4_k_cu_b131c16e_90484cuda3std6ranges3__45__cpo9iter_moveE,(_ZN39_INTERNAL_3189663f_4_k_cu_b131c16e_90484cuda3std3__45__cpo5beginE - _ZN39_INTERNAL_3189663f_4_k_cu_b131c16e_90484cuda3std6ranges3__45__cpo9iter_moveE)
_ZN39_INTERNAL_3189663f_4_k_cu_b131c16e_90484cuda3std6ranges3__45__cpo9iter_moveE:
	.zero		1
	.type		_ZN39_INTERNAL_3189663f_4_k_cu_b131c16e_90484cuda3std3__45__cpo5beginE,@object
	.size		_ZN39_INTERNAL_3189663f_4_k_cu_b131c16e_90484cuda3std3__45__cpo5beginE,(_ZN39_INTERNAL_3189663f_4_k_cu_b131c16e_90484cuda3std3__441_GLOBAL__N__3189663f_4_k_cu_b131c16e_90486ignoreE - _ZN39_INTERNAL_3189663f_4_k_cu_b131c16e_90484cuda3std3__45__cpo5beginE)
_ZN39_INTERNAL_3189663f_4_k_cu_b131c16e_90484cuda3std3__45__cpo5beginE:
	.zero		1
	.type		_ZN39_INTERNAL_3189663f_4_k_cu_b131c16e_90484cuda3std3__441_GLOBAL__N__3189663f_4_k_cu_b131c16e_90486ignoreE,@object
	.size		_ZN39_INTERNAL_3189663f_4_k_cu_b131c16e_90484cuda3std3__441_GLOBAL__N__3189663f_4_k_cu_b131c16e_90486ignoreE,(_ZN39_INTERNAL_3189663f_4_k_cu_b131c16e_90484cute7productE - _ZN39_INTERNAL_3189663f_4_k_cu_b131c16e_90484cuda3std3__441_GLOBAL__N__3189663f_4_k_cu_b131c16e_90486ignoreE)
_ZN39_INTERNAL_3189663f_4_k_cu_b131c16e_90484cuda3std3__441_GLOBAL__N__3189663f_4_k_cu_b131c16e_90486ignoreE:
	.zero		1
	.type		_ZN39_INTERNAL_3189663f_4_k_cu_b131c16e_90484cute7productE,@object
	.size		_ZN39_INTERNAL_3189663f_4_k_cu_b131c16e_90484cute7productE,(_ZN39_INTERNAL_3189663f_4_k_cu_b131c16e_90484cuda3std3__45__cpo3endE - _ZN39_INTERNAL_3189663f_4_k_cu_b131c16e_90484cute7productE)
_ZN39_INTERNAL_3189663f_4_k_cu_b131c16e_90484cute7productE:
	.zero		1
	.type		_ZN39_INTERNAL_3189663f_4_k_cu_b131c16e_90484cuda3std3__45__cpo3endE,@object
	.size		_ZN39_INTERNAL_3189663f_4_k_cu_b131c16e_90484cuda3std3__45__cpo3endE,(_ZN39_INTERNAL_3189663f_4_k_cu_b131c16e_90484cuda3std3__419piecewise_constructE - _ZN39_INTERNAL_3189663f_4_k_cu_b131c16e_90484cuda3std3__45__cpo3endE)
_ZN39_INTERNAL_3189663f_4_k_cu_b131c16e_90484cuda3std3__45__cpo3endE:
	.zero		1
	.type		_ZN39_INTERNAL_3189663f_4_k_cu_b131c16e_90484cuda3std3__419piecewise_constructE,@object
	.size		_ZN39_INTERNAL_3189663f_4_k_cu_b131c16e_90484cuda3std3__419piecewise_constructE,(_ZN39_INTERNAL_3189663f_4_k_cu_b131c16e_90484cuda3std3__45__cpo4cendE - _ZN39_INTERNAL_3189663f_4_k_cu_b131c16e_90484cuda3std3__419piecewise_constructE)
_ZN39_INTERNAL_3189663f_4_k_cu_b131c16e_90484cuda3std3__419piecewise_constructE:
	.zero		1
	.type		_ZN39_INTERNAL_3189663f_4_k_cu_b131c16e_90484cuda3std3__45__cpo4cendE,@object
	.size		_ZN39_INTERNAL_3189663f_4_k_cu_b131c16e_90484cuda3std3__45__cpo4cendE,(_ZN39_INTERNAL_3189663f_4_k_cu_b131c16e_90484cuda3std6ranges3__45__cpo4swapE - _ZN39_INTERNAL_3189663f_4_k_cu_b131c16e_90484cuda3std3__45__cpo4cendE)
_ZN39_INTERNAL_3189663f_4_k_cu_b131c16e_90484cuda3std3__45__cpo4cendE:
	.zero		1
	.type		_ZN39_INTERNAL_3189663f_4_k_cu_b131c16e_90484cuda3std6ranges3__45__cpo4swapE,@object
	.size		_ZN39_INTERNAL_3189663f_4_k_cu_b131c16e_90484cuda3std6ranges3__45__cpo4swapE,(.L_11 - _ZN39_INTERNAL_3189663f_4_k_cu_b131c16e_90484cuda3std6ranges3__45__cpo4swapE)
_ZN39_INTERNAL_3189663f_4_k_cu_b131c16e_90484cuda3std6ranges3__45__cpo4swapE:
	.zero		1
.L_11:


//--------------------- .nv.constant0._ZN7cutlass13device_kernelINS_4gemm6kernel13GemmUniversalIN4cute5tupleIJiiiiEEENS1_10collective13CollectiveMmaINS1_35MainloopSm100TmaUmmaWarpSpecializedILi5ELi2ELi4ENS5_IJNS4_1CILi2EEESB_NSA_ILi1EEEEEEEENS5_IJNSA_ILi64EEENSA_ILi256EEENSA_ILi32EEEEEENS_12float_e4m3_tENS5_IJlSC_lEEESJ_SK_NS4_8TiledMMAINS4_8MMA_AtomIJNS4_10MMA_TraitsINS4_19SM100_MMA_F8F6F4_SSEJSJ_SJ_fSF_SG_NS4_17integral_constantINS4_4UMMA5MajorELSR_0EEESS_NSP_INSQ_7ScaleInELST_0EEESU_EEEEEENS4_6LayoutINS5_IJSC_SC_SC_EEENS5_IJNSA_ILi0EEESZ_SZ_EEEEENS5_IJNS4_10UnderscoreES12_S12_EEEEENS4_23SM90_TMA_LOAD_MULTICASTENS4_14ComposedLayoutINS4_7SwizzleILi1ELi4ELi3EEENS4_18smem_ptr_flag_bitsILi8EEENSX_INS5_IJNSA_ILi8EEESH_EEENS5_IJSH_SC_EEEEEEEvNS4_8identityES15_S1F_vS1G_EENS_8epilogue10collective18CollectiveEpilogueINS1I_23Sm100TmaWarpSpecializedILi4ELi2ELi32ELb0ELb0EEEJSI_NS5_IJNSX_ISF_SC_EES1N_EEESJ_SK_SJ_SK_NS1I_6fusion15FusionCallbacksIS1M_NS1P_17LinearCombinationISJ_fSJ_fLNS_15FloatRoundStyleE2EEESI_S1O_JEEENS4_5SM1004TMEM4LOAD26SM100_TMEM_LOAD_16dp32b32xENS4_13SM90_TMA_LOADENS16_INS17_ILi2ELi4ELi3EEES1A_NSX_INS5_IJS1B_SF_EEENS5_IJSF_SC_EEEEEEENS4_39AutoVectorizingCopyWithAssumedAlignmentILi128EEENS4_14SM90_TMA_STOREES24_S26_S26_EEEvvEEEEvNT_6ParamsE --------------------------
	.section	.nv.constant0._ZN7cutlass13device_kernelINS_4gemm6kernel13GemmUniversalIN4cute5tupleIJiiiiEEENS1_10collective13CollectiveMmaINS1_35MainloopSm100TmaUmmaWarpSpecializedILi5ELi2ELi4ENS5_IJNS4_1CILi2EEESB_NSA_ILi1EEEEEEEENS5_IJNSA_ILi64EEENSA_ILi256EEENSA_ILi32EEEEEENS_12float_e4m3_tENS5_IJlSC_lEEESJ_SK_NS4_8TiledMMAINS4_8MMA_AtomIJNS4_10MMA_TraitsINS4_19SM100_MMA_F8F6F4_SSEJSJ_SJ_fSF_SG_NS4_17integral_constantINS4_4UMMA5MajorELSR_0EEESS_NSP_INSQ_7ScaleInELST_0EEESU_EEEEEENS4_6LayoutINS5_IJSC_SC_SC_EEENS5_IJNSA_ILi0EEESZ_SZ_EEEEENS5_IJNS4_10UnderscoreES12_S12_EEEEENS4_23SM90_TMA_LOAD_MULTICASTENS4_14ComposedLayoutINS4_7SwizzleILi1ELi4ELi3EEENS4_18smem_ptr_flag_bitsILi8EEENSX_INS5_IJNSA_ILi8EEESH_EEENS5_IJSH_SC_EEEEEEEvNS4_8identityES15_S1F_vS1G_EENS_8epilogue10collective18CollectiveEpilogueINS1I_23Sm100TmaWarpSpecializedILi4ELi2ELi32ELb0ELb0EEEJSI_NS5_IJNSX_ISF_SC_EES1N_EEESJ_SK_SJ_SK_NS1I_6fusion15FusionCallbacksIS1M_NS1P_17LinearCombinationISJ_fSJ_fLNS_15FloatRoundStyleE2EEESI_S1O_JEEENS4_5SM1004TMEM4LOAD26SM100_TMEM_LOAD_16dp32b32xENS4_13SM90_TMA_LOADENS16_INS17_ILi2ELi4ELi3EEES1A_NSX_INS5_IJS1B_SF_EEENS5_IJSF_SC_EEEEEEENS4_39AutoVectorizingCopyWithAssumedAlignmentILi128EEENS4_14SM90_TMA_STOREES24_S26_S26_EEEvvEEEEvNT_6ParamsE,"a",@progbits
	.sectionflags	@""
	.align	4
.nv.constant0._ZN7cutlass13device_kernelINS_4gemm6kernel13GemmUniversalIN4cute5tupleIJiiiiEEENS1_10collective13CollectiveMmaINS1_35MainloopSm100TmaUmmaWarpSpecializedILi5ELi2ELi4ENS5_IJNS4_1CILi2EEESB_NSA_ILi1EEEEEEEENS5_IJNSA_ILi64EEENSA_ILi256EEENSA_ILi32EEEEEENS_12float_e4m3_tENS5_IJlSC_lEEESJ_SK_NS4_8TiledMMAINS4_8MMA_AtomIJNS4_10MMA_TraitsINS4_19SM100_MMA_F8F6F4_SSEJSJ_SJ_fSF_SG_NS4_17integral_constantINS4_4UMMA5MajorELSR_0EEESS_NSP_INSQ_7ScaleInELST_0EEESU_EEEEEENS4_6LayoutINS5_IJSC_SC_SC_EEENS5_IJNSA_ILi0EEESZ_SZ_EEEEENS5_IJNS4_10UnderscoreES12_S12_EEEEENS4_23SM90_TMA_LOAD_MULTICASTENS4_14ComposedLayoutINS4_7SwizzleILi1ELi4ELi3EEENS4_18smem_ptr_flag_bitsILi8EEENSX_INS5_IJNSA_ILi8EEESH_EEENS5_IJSH_SC_EEEEEEEvNS4_8identityES15_S1F_vS1G_EENS_8epilogue10collective18CollectiveEpilogueINS1I_23Sm100TmaWarpSpecializedILi4ELi2ELi32ELb0ELb0EEEJSI_NS5_IJNSX_ISF_SC_EES1N_EEESJ_SK_SJ_SK_NS1I_6fusion15FusionCallbacksIS1M_NS1P_17LinearCombinationISJ_fSJ_fLNS_15FloatRoundStyleE2EEESI_S1O_JEEENS4_5SM1004TMEM4LOAD26SM100_TMEM_LOAD_16dp32b32xENS4_13SM90_TMA_LOADENS16_INS17_ILi2ELi4ELi3EEES1A_NSX_INS5_IJS1B_SF_EEENS5_IJSF_SC_EEEEEEENS4_39AutoVectorizingCopyWithAssumedAlignmentILi128EEENS4_14SM90_TMA_STOREES24_S26_S26_EEEvvEEEEvNT_6ParamsE:
	.zero		2944


//--------------------- SYMBOLS --------------------------

	.type		.nv.reservedSmem.offset0,@object
	.size		.nv.reservedSmem.offset0,0x4
	.type		.nv.reservedSmem.cap,@object
	.size		.nv.reservedSmem.cap,0x4
	.type		__assertfail,@function
